//
// Generated by NVIDIA NVVM Compiler
//
// Compiler Build ID: CL-36424714
// Cuda compilation tools, release 13.0, V13.0.88
// Based on NVVM 20.0.0
//

.version 9.0
.target sm_100
.address_size 64

	// .globl	_Z23computeDivergenceKernelPfS_iiif

.visible .entry _Z23computeDivergenceKernelPfS_iiif(
	.param .u64 .ptr .align 1 _Z23computeDivergenceKernelPfS_iiif_param_0,
	.param .u64 .ptr .align 1 _Z23computeDivergenceKernelPfS_iiif_param_1,
	.param .u32 _Z23computeDivergenceKernelPfS_iiif_param_2,
	.param .u32 _Z23computeDivergenceKernelPfS_iiif_param_3,
	.param .u32 _Z23computeDivergenceKernelPfS_iiif_param_4,
	.param .f32 _Z23computeDivergenceKernelPfS_iiif_param_5
)
{
	.reg .pred 	%p<12>;
	.reg .b32 	%r<44>;
	.reg .b32 	%f<15>;
	.reg .b64 	%rd<17>;

	ld.param.u64 	%rd1, [_Z23computeDivergenceKernelPfS_iiif_param_0];
	ld.param.u64 	%rd2, [_Z23computeDivergenceKernelPfS_iiif_param_1];
	ld.param.u32 	%r6, [_Z23computeDivergenceKernelPfS_iiif_param_2];
	ld.param.u32 	%r8, [_Z23computeDivergenceKernelPfS_iiif_param_3];
	ld.param.u32 	%r9, [_Z23computeDivergenceKernelPfS_iiif_param_4];
	ld.param.f32 	%f1, [_Z23computeDivergenceKernelPfS_iiif_param_5];
	mov.u32 	%r10, %ctaid.x;
	mov.u32 	%r11, %ntid.x;
	mov.u32 	%r12, %tid.x;
	mad.lo.s32 	%r13, %r10, %r11, %r12;
	mov.u32 	%r14, %ctaid.y;
	mov.u32 	%r15, %ntid.y;
	mov.u32 	%r16, %tid.y;
	mad.lo.s32 	%r17, %r14, %r15, %r16;
	mov.u32 	%r18, %ctaid.z;
	mov.u32 	%r19, %ntid.z;
	mov.u32 	%r20, %tid.z;
	mad.lo.s32 	%r21, %r18, %r19, %r20;
	setp.lt.s32 	%p1, %r13, 1;
	setp.eq.s32 	%p2, %r17, 0;
	setp.eq.s32 	%p3, %r21, 0;
	or.pred  	%p4, %p2, %p3;
	or.pred  	%p5, %p4, %p1;
	add.s32 	%r22, %r6, -1;
	setp.ge.s32 	%p6, %r13, %r22;
	or.pred  	%p7, %p5, %p6;
	add.s32 	%r23, %r8, -1;
	setp.ge.s32 	%p8, %r17, %r23;
	or.pred  	%p9, %p7, %p8;
	add.s32 	%r24, %r9, -1;
	setp.ge.s32 	%p10, %r21, %r24;
	or.pred  	%p11, %p9, %p10;
	@%p11 bra 	$L__BB0_2;
	cvta.to.global.u64 	%rd3, %rd1;
	cvta.to.global.u64 	%rd4, %rd2;
	mul.lo.s32 	%r25, %r8, %r13;
	mul.lo.s32 	%r26, %r25, %r9;
	mul.lo.s32 	%r27, %r9, %r17;
	add.s32 	%r28, %r27, %r21;
	add.s32 	%r29, %r28, %r26;
	add.s32 	%r30, %r25, %r8;
	mad.lo.s32 	%r31, %r30, %r9, %r28;
	mul.wide.s32 	%rd5, %r31, 4;
	add.s64 	%rd6, %rd3, %rd5;
	ld.global.f32 	%f2, [%rd6];
	shl.b32 	%r32, %r8, 1;
	sub.s32 	%r33, %r30, %r32;
	mad.lo.s32 	%r34, %r33, %r9, %r28;
	mul.wide.s32 	%rd7, %r34, 4;
	add.s64 	%rd8, %rd3, %rd7;
	ld.global.f32 	%f3, [%rd8];
	add.s32 	%r35, %r27, %r9;
	add.s32 	%r36, %r21, 1;
	add.s32 	%r37, %r36, %r35;
	add.s32 	%r38, %r37, %r26;
	mul.wide.s32 	%rd9, %r38, 4;
	add.s64 	%rd10, %rd3, %rd9;
	ld.global.f32 	%f4, [%rd10];
	shl.b32 	%r39, %r9, 1;
	sub.s32 	%r40, %r35, %r39;
	add.s32 	%r41, %r36, %r40;
	add.s32 	%r42, %r41, %r26;
	mul.wide.s32 	%rd11, %r42, 4;
	add.s64 	%rd12, %rd3, %rd11;
	ld.global.f32 	%f5, [%rd12];
	add.s32 	%r43, %r29, 3;
	mul.wide.s32 	%rd13, %r43, 4;
	add.s64 	%rd14, %rd3, %rd13;
	ld.global.f32 	%f6, [%rd14];
	ld.global.f32 	%f7, [%rd14+-8];
	sub.f32 	%f8, %f2, %f3;
	sub.f32 	%f9, %f4, %f5;
	add.f32 	%f10, %f8, %f9;
	sub.f32 	%f11, %f6, %f7;
	add.f32 	%f12, %f10, %f11;
	mul.f32 	%f13, %f12, 0f3F000000;
	div.rn.f32 	%f14, %f13, %f1;
	mul.wide.s32 	%rd15, %r29, 4;
	add.s64 	%rd16, %rd4, %rd15;
	st.global.f32 	[%rd16], %f14;
$L__BB0_2:
	ret;

}
	// .globl	_Z19solvePressureKernelPfS_iii
.visible .entry _Z19solvePressureKernelPfS_iii(
	.param .u64 .ptr .align 1 _Z19solvePressureKernelPfS_iii_param_0,
	.param .u64 .ptr .align 1 _Z19solvePressureKernelPfS_iii_param_1,
	.param .u32 _Z19solvePressureKernelPfS_iii_param_2,
	.param .u32 _Z19solvePressureKernelPfS_iii_param_3,
	.param .u32 _Z19solvePressureKernelPfS_iii_param_4
)
{
	.reg .pred 	%p<12>;
	.reg .b32 	%r<42>;
	.reg .b32 	%f<15>;
	.reg .b64 	%rd<22>;

	ld.param.u64 	%rd1, [_Z19solvePressureKernelPfS_iii_param_0];
	ld.param.u64 	%rd2, [_Z19solvePressureKernelPfS_iii_param_1];
	ld.param.u32 	%r6, [_Z19solvePressureKernelPfS_iii_param_2];
	ld.param.u32 	%r8, [_Z19solvePressureKernelPfS_iii_param_3];
	ld.param.u32 	%r9, [_Z19solvePressureKernelPfS_iii_param_4];
	mov.u32 	%r10, %ctaid.x;
	mov.u32 	%r11, %ntid.x;
	mov.u32 	%r12, %tid.x;
	mad.lo.s32 	%r13, %r10, %r11, %r12;
	mov.u32 	%r14, %ctaid.y;
	mov.u32 	%r15, %ntid.y;
	mov.u32 	%r16, %tid.y;
	mad.lo.s32 	%r17, %r14, %r15, %r16;
	mov.u32 	%r18, %ctaid.z;
	mov.u32 	%r19, %ntid.z;
	mov.u32 	%r20, %tid.z;
	mad.lo.s32 	%r21, %r18, %r19, %r20;
	setp.lt.s32 	%p1, %r13, 1;
	setp.eq.s32 	%p2, %r17, 0;
	setp.eq.s32 	%p3, %r21, 0;
	or.pred  	%p4, %p2, %p3;
	or.pred  	%p5, %p4, %p1;
	add.s32 	%r22, %r6, -1;
	setp.ge.s32 	%p6, %r13, %r22;
	or.pred  	%p7, %p5, %p6;
	add.s32 	%r23, %r8, -1;
	setp.ge.s32 	%p8, %r17, %r23;
	or.pred  	%p9, %p7, %p8;
	add.s32 	%r24, %r9, -1;
	setp.ge.s32 	%p10, %r21, %r24;
	or.pred  	%p11, %p9, %p10;
	@%p11 bra 	$L__BB1_2;
	cvta.to.global.u64 	%rd3, %rd1;
	cvta.to.global.u64 	%rd4, %rd2;
	mul.lo.s32 	%r25, %r8, %r13;
	mul.lo.s32 	%r26, %r25, %r9;
	mul.lo.s32 	%r27, %r9, %r17;
	add.s32 	%r28, %r26, %r27;
	add.s32 	%r29, %r28, %r21;
	add.s32 	%r30, %r25, %r8;
	add.s32 	%r31, %r27, %r21;
	mad.lo.s32 	%r32, %r30, %r9, %r31;
	mul.wide.s32 	%rd5, %r32, 4;
	add.s64 	%rd6, %rd3, %rd5;
	ld.global.f32 	%f1, [%rd6];
	shl.b32 	%r33, %r8, 1;
	sub.s32 	%r34, %r30, %r33;
	mad.lo.s32 	%r35, %r34, %r9, %r31;
	mul.wide.s32 	%rd7, %r35, 4;
	add.s64 	%rd8, %rd3, %rd7;
	ld.global.f32 	%f2, [%rd8];
	add.s32 	%r36, %r27, %r9;
	add.s32 	%r37, %r29, %r9;
	mul.wide.s32 	%rd9, %r37, 4;
	add.s64 	%rd10, %rd3, %rd9;
	ld.global.f32 	%f3, [%rd10];
	shl.b32 	%r38, %r9, 1;
	sub.s32 	%r39, %r36, %r38;
	add.s32 	%r40, %r39, %r21;
	add.s32 	%r41, %r40, %r26;
	mul.wide.s32 	%rd11, %r41, 4;
	add.s64 	%rd12, %rd3, %rd11;
	ld.global.f32 	%f4, [%rd12];
	cvt.s64.s32 	%rd13, %r28;
	cvt.u64.u32 	%rd14, %r21;
	add.s64 	%rd15, %rd14, %rd13;
	shl.b64 	%rd16, %rd15, 2;
	add.s64 	%rd17, %rd3, %rd16;
	ld.global.f32 	%f5, [%rd17+4];
	ld.global.f32 	%f6, [%rd17+-4];
	add.f32 	%f7, %f1, %f2;
	add.f32 	%f8, %f7, %f3;
	add.f32 	%f9, %f8, %f4;
	add.f32 	%f10, %f9, %f5;
	add.f32 	%f11, %f10, %f6;
	mul.wide.s32 	%rd18, %r29, 4;
	add.s64 	%rd19, %rd4, %rd18;
	ld.global.f32 	%f12, [%rd19];
	sub.f32 	%f13, %f11, %f12;
	div.rn.f32 	%f14, %f13, 0f40C00000;
	mul.wide.s32 	%rd20, %r9, 4;
	add.s64 	%rd21, %rd12, %rd20;
	st.global.f32 	[%rd21], %f14;
$L__BB1_2:
	ret;

}
	// .globl	_Z27applyPressureGradientKernelPfS_iiif
.visible .entry _Z27applyPressureGradientKernelPfS_iiif(
	.param .u64 .ptr .align 1 _Z27applyPressureGradientKernelPfS_iiif_param_0,
	.param .u64 .ptr .align 1 _Z27applyPressureGradientKernelPfS_iiif_param_1,
	.param .u32 _Z27applyPressureGradientKernelPfS_iiif_param_2,
	.param .u32 _Z27applyPressureGradientKernelPfS_iiif_param_3,
	.param .u32 _Z27applyPressureGradientKernelPfS_iiif_param_4,
	.param .f32 _Z27applyPressureGradientKernelPfS_iiif_param_5
)
{
	.reg .pred 	%p<12>;
	.reg .b32 	%r<43>;
	.reg .b32 	%f<23>;
	.reg .b64 	%rd<20>;

	ld.param.u64 	%rd1, [_Z27applyPressureGradientKernelPfS_iiif_param_0];
	ld.param.u64 	%rd2, [_Z27applyPressureGradientKernelPfS_iiif_param_1];
	ld.param.u32 	%r6, [_Z27applyPressureGradientKernelPfS_iiif_param_2];
	ld.param.u32 	%r8, [_Z27applyPressureGradientKernelPfS_iiif_param_3];
	ld.param.u32 	%r9, [_Z27applyPressureGradientKernelPfS_iiif_param_4];
	ld.param.f32 	%f1, [_Z27applyPressureGradientKernelPfS_iiif_param_5];
	mov.u32 	%r10, %ctaid.x;
	mov.u32 	%r11, %ntid.x;
	mov.u32 	%r12, %tid.x;
	mad.lo.s32 	%r13, %r10, %r11, %r12;
	mov.u32 	%r14, %ctaid.y;
	mov.u32 	%r15, %ntid.y;
	mov.u32 	%r16, %tid.y;
	mad.lo.s32 	%r17, %r14, %r15, %r16;
	mov.u32 	%r18, %ctaid.z;
	mov.u32 	%r19, %ntid.z;
	mov.u32 	%r20, %tid.z;
	mad.lo.s32 	%r21, %r18, %r19, %r20;
	setp.lt.s32 	%p1, %r13, 1;
	setp.eq.s32 	%p2, %r17, 0;
	setp.eq.s32 	%p3, %r21, 0;
	or.pred  	%p4, %p2, %p3;
	or.pred  	%p5, %p4, %p1;
	add.s32 	%r22, %r6, -1;
	setp.ge.s32 	%p6, %r13, %r22;
	or.pred  	%p7, %p5, %p6;
	add.s32 	%r23, %r8, -1;
	setp.ge.s32 	%p8, %r17, %r23;
	or.pred  	%p9, %p7, %p8;
	add.s32 	%r24, %r9, -1;
	setp.ge.s32 	%p10, %r21, %r24;
	or.pred  	%p11, %p9, %p10;
	@%p11 bra 	$L__BB2_2;
	cvta.to.global.u64 	%rd3, %rd2;
	cvta.to.global.u64 	%rd4, %rd1;
	mul.lo.s32 	%r25, %r8, %r13;
	mul.lo.s32 	%r26, %r25, %r9;
	mul.lo.s32 	%r27, %r9, %r17;
	add.s32 	%r28, %r26, %r27;
	add.s32 	%r29, %r28, %r21;
	mul.lo.s32 	%r30, %r29, 3;
	add.s32 	%r31, %r25, %r8;
	add.s32 	%r32, %r27, %r21;
	mad.lo.s32 	%r33, %r31, %r9, %r32;
	mul.wide.s32 	%rd5, %r33, 4;
	add.s64 	%rd6, %rd3, %rd5;
	ld.global.f32 	%f2, [%rd6];
	shl.b32 	%r34, %r8, 1;
	sub.s32 	%r35, %r31, %r34;
	mad.lo.s32 	%r36, %r35, %r9, %r32;
	mul.wide.s32 	%rd7, %r36, 4;
	add.s64 	%rd8, %rd3, %rd7;
	ld.global.f32 	%f3, [%rd8];
	add.s32 	%r37, %r27, %r9;
	add.s32 	%r38, %r29, %r9;
	mul.wide.s32 	%rd9, %r38, 4;
	add.s64 	%rd10, %rd3, %rd9;
	ld.global.f32 	%f4, [%rd10];
	shl.b32 	%r39, %r9, 1;
	sub.s32 	%r40, %r37, %r39;
	add.s32 	%r41, %r40, %r21;
	add.s32 	%r42, %r41, %r26;
	mul.wide.s32 	%rd11, %r42, 4;
	add.s64 	%rd12, %rd3, %rd11;
	ld.global.f32 	%f5, [%rd12];
	cvt.s64.s32 	%rd13, %r28;
	cvt.u64.u32 	%rd14, %r21;
	add.s64 	%rd15, %rd14, %rd13;
	shl.b64 	%rd16, %rd15, 2;
	add.s64 	%rd17, %rd3, %rd16;
	ld.global.f32 	%f6, [%rd17+4];
	ld.global.f32 	%f7, [%rd17+-4];
	sub.f32 	%f8, %f2, %f3;
	mul.f32 	%f9, %f1, %f8;
	mul.f32 	%f10, %f9, 0f3F000000;
	mul.wide.s32 	%rd18, %r30, 4;
	add.s64 	%rd19, %rd4, %rd18;
	ld.global.f32 	%f11, [%rd19];
	sub.f32 	%f12, %f11, %f10;
	st.global.f32 	[%rd19], %f12;
	sub.f32 	%f13, %f4, %f5;
	mul.f32 	%f14, %f1, %f13;
	mul.f32 	%f15, %f14, 0f3F000000;
	ld.global.f32 	%f16, [%rd19+4];
	sub.f32 	%f17, %f16, %f15;
	st.global.f32 	[%rd19+4], %f17;
	sub.f32 	%f18, %f6, %f7;
	mul.f32 	%f19, %f1, %f18;
	mul.f32 	%f20, %f19, 0f3F000000;
	ld.global.f32 	%f21, [%rd19+8];
	sub.f32 	%f22, %f21, %f20;
	st.global.f32 	[%rd19+8], %f22;
$L__BB2_2:
	ret;

}


// ===== COMPILED SASS (sm_100) =====

	.target	sm_100

	.elftype	@"ET_EXEC"


//--------------------- .note.nv.tkinfo           --------------------------
	.section	.note.nv.tkinfo,"",@"SHT_NOTE"
	.sectionflags	@"SHF_NOTE_NV_TKINFO"
	.tkinfo
        /*0018*/ 	.word	0x00000002
        /*0030*/ 	.string	""
        /*0030*/ 	.string	"ptxas"
        /*0030*/ 	.string	"Cuda compilation tools, release 13.0, V13.0.88"
        /*0030*/ 	.string	"Build cuda_13.0.r13.0/compiler.36424714_0"
        /*0030*/ 	.string	"-arch sm_100 -m 64 "



//--------------------- .note.nv.cuinfo           --------------------------
	.section	.note.nv.cuinfo,"",@"SHT_NOTE"
	.sectionflags	@"SHF_NOTE_NV_CUINFO"
        /*0018*/ 	.short	0x0002
        /*001a*/ 	.short	0x0064
        /*001c*/ 	.short	0x0082
	.zero		2


//--------------------- .nv.info                  --------------------------
	.section	.nv.info,"",@"SHT_CUDA_INFO"
	.align	4


	//----- nvinfo : EIATTR_REGCOUNT
	.align		4
        /*0000*/ 	.byte	0x04, 0x2f
        /*0002*/ 	.short	(.L_1 - .L_0)
	.align		4
.L_0:
        /*0004*/ 	.word	index@(_Z23computeDivergenceKernelPfS_iiif)
        /*0008*/ 	.word	0x00000014


	//----- nvinfo : EIATTR_FRAME_SIZE
	.align		4
.L_1:
        /*000c*/ 	.byte	0x04, 0x11
        /*000e*/ 	.short	(.L_3 - .L_2)
	.align		4
.L_2:
        /*0010*/ 	.word	index@($__internal_1_$__cuda_sm3x_div_rn_noftz_f32_slowpath)
        /*0014*/ 	.word	0x00000000


	//----- nvinfo : EIATTR_FRAME_SIZE
	.align		4
.L_3:
        /*0018*/ 	.byte	0x04, 0x11
        /*001a*/ 	.short	(.L_5 - .L_4)
	.align		4
.L_4:
        /*001c*/ 	.word	index@(_Z23computeDivergenceKernelPfS_iiif)
        /*0020*/ 	.word	0x00000000


	//----- nvinfo : EIATTR_REGCOUNT
	.align		4
.L_5:
        /*0024*/ 	.byte	0x04, 0x2f
        /*0026*/ 	.short	(.L_7 - .L_6)
	.align		4
.L_6:
        /*0028*/ 	.word	index@(_Z19solvePressureKernelPfS_iii)
        /*002c*/ 	.word	0x00000014


	//----- nvinfo : EIATTR_FRAME_SIZE
	.align		4
.L_7:
        /*0030*/ 	.byte	0x04, 0x11
        /*0032*/ 	.short	(.L_9 - .L_8)
	.align		4
.L_8:
        /*0034*/ 	.word	index@($__internal_0_$__cuda_sm3x_div_rn_noftz_f32_slowpath)
        /*0038*/ 	.word	0x00000000


	//----- nvinfo : EIATTR_FRAME_SIZE
	.align		4
.L_9:
        /*003c*/ 	.byte	0x04, 0x11
        /*003e*/ 	.short	(.L_11 - .L_10)
	.align		4
.L_10:
        /*0040*/ 	.word	index@(_Z19solvePressureKernelPfS_iii)
        /*0044*/ 	.word	0x00000000


	//----- nvinfo : EIATTR_REGCOUNT
	.align		4
.L_11:
        /*0048*/ 	.byte	0x04, 0x2f
        /*004a*/ 	.short	(.L_13 - .L_12)
	.align		4
.L_12:
        /*004c*/ 	.word	index@(_Z27applyPressureGradientKernelPfS_iiif)
        /*0050*/ 	.word	0x00000018


	//----- nvinfo : EIATTR_FRAME_SIZE
	.align		4
.L_13:
        /*0054*/ 	.byte	0x04, 0x11
        /*0056*/ 	.short	(.L_15 - .L_14)
	.align		4
.L_14:
        /*0058*/ 	.word	index@(_Z27applyPressureGradientKernelPfS_iiif)
        /*005c*/ 	.word	0x00000000


	//----- nvinfo : EIATTR_MIN_STACK_SIZE
	.align		4
.L_15:
        /*0060*/ 	.byte	0x04, 0x12
        /*0062*/ 	.short	(.L_17 - .L_16)
	.align		4
.L_16:
        /*0064*/ 	.word	index@(_Z27applyPressureGradientKernelPfS_iiif)
        /*0068*/ 	.word	0x00000000


	//----- nvinfo : EIATTR_MIN_STACK_SIZE
	.align		4
.L_17:
        /*006c*/ 	.byte	0x04, 0x12
        /*006e*/ 	.short	(.L_19 - .L_18)
	.align		4
.L_18:
        /*0070*/ 	.word	index@(_Z19solvePressureKernelPfS_iii)
        /*0074*/ 	.word	0x00000000


	//----- nvinfo : EIATTR_MIN_STACK_SIZE
	.align		4
.L_19:
        /*0078*/ 	.byte	0x04, 0x12
        /*007a*/ 	.short	(.L_21 - .L_20)
	.align		4
.L_20:
        /*007c*/ 	.word	index@(_Z23computeDivergenceKernelPfS_iiif)
        /*0080*/ 	.word	0x00000000
.L_21:


//--------------------- .nv.compat                --------------------------
	.section	.nv.compat,"",@"SHT_CUDA_COMPAT_INFO"
	.align	4
        /*0000*/ 	.byte	0x02, 0x09, 0x00, 0x00, 0x02, 0x02, 0x01, 0x00, 0x02, 0x05, 0x05, 0x00, 0x03, 0x07, 0x01, 0x01
        /*0010*/ 	.byte	0x02, 0x03, 0x00, 0x00, 0x02, 0x06, 0x01, 0x00, 0x04, 0x0b, 0x08, 0x00, 0x01, 0x00, 0x00, 0x00
        /*0020*/ 	.byte	0x00, 0x00, 0x00, 0x00


//--------------------- .nv.info._Z27applyPressureGradientKernelPfS_iiif --------------------------
	.section	.nv.info._Z27applyPressureGradientKernelPfS_iiif,"",@"SHT_CUDA_INFO"
	.sectionflags	@""
	.align	4


	//----- nvinfo : EIATTR_CUDA_API_VERSION
	.align		4
        /*0000*/ 	.byte	0x04, 0x37
        /*0002*/ 	.short	(.L_23 - .L_22)
.L_22:
        /*0004*/ 	.word	0x00000082


	//----- nvinfo : EIATTR_KPARAM_INFO
	.align		4
.L_23:
        /*0008*/ 	.byte	0x04, 0x17
        /*000a*/ 	.short	(.L_25 - .L_24)
.L_24:
        /*000c*/ 	.word	0x00000000
        /*0010*/ 	.short	0x0005
        /*0012*/ 	.short	0x001c
        /*0014*/ 	.byte	0x00, 0xf0, 0x11, 0x00


	//----- nvinfo : EIATTR_KPARAM_INFO
	.align		4
.L_25:
        /*0018*/ 	.byte	0x04, 0x17
        /*001a*/ 	.short	(.L_27 - .L_26)
.L_26:
        /*001c*/ 	.word	0x00000000
        /*0020*/ 	.short	0x0004
        /*0022*/ 	.short	0x0018
        /*0024*/ 	.byte	0x00, 0xf0, 0x11, 0x00


	//----- nvinfo : EIATTR_KPARAM_INFO
	.align		4
.L_27:
        /*0028*/ 	.byte	0x04, 0x17
        /*002a*/ 	.short	(.L_29 - .L_28)
.L_28:
        /*002c*/ 	.word	0x00000000
        /*0030*/ 	.short	0x0003
        /*0032*/ 	.short	0x0014
        /*0034*/ 	.byte	0x00, 0xf0, 0x11, 0x00


	//----- nvinfo : EIATTR_KPARAM_INFO
	.align		4
.L_29:
        /*0038*/ 	.byte	0x04, 0x17
        /*003a*/ 	.short	(.L_31 - .L_30)
.L_30:
        /*003c*/ 	.word	0x00000000
        /*0040*/ 	.short	0x0002
        /*0042*/ 	.short	0x0010
        /*0044*/ 	.byte	0x00, 0xf0, 0x11, 0x00


	//----- nvinfo : EIATTR_KPARAM_INFO
	.align		4
.L_31:
        /*0048*/ 	.byte	0x04, 0x17
        /*004a*/ 	.short	(.L_33 - .L_32)
.L_32:
        /*004c*/ 	.word	0x00000000
        /*0050*/ 	.short	0x0001
        /*0052*/ 	.short	0x0008
        /*0054*/ 	.byte	0x00, 0xf5, 0x21, 0x00


	//----- nvinfo : EIATTR_KPARAM_INFO
	.align		4
.L_33:
        /*0058*/ 	.byte	0x04, 0x17
        /*005a*/ 	.short	(.L_35 - .L_34)
.L_34:
        /*005c*/ 	.word	0x00000000
        /*0060*/ 	.short	0x0000
        /*0062*/ 	.short	0x0000
        /*0064*/ 	.byte	0x00, 0xf5, 0x21, 0x00


	//----- nvinfo : EIATTR_SPARSE_MMA_MASK
	.align		4
.L_35:
        /*0068*/ 	.byte	0x03, 0x50
        /*006a*/ 	.short	0x0000


	//----- nvinfo : EIATTR_MAXREG_COUNT
	.align		4
        /*006c*/ 	.byte	0x03, 0x1b
        /*006e*/ 	.short	0x00ff


	//----- nvinfo : EIATTR_MERCURY_ISA_VERSION
	.align		4
        /*0070*/ 	.byte	0x03, 0x5f
        /*0072*/ 	.short	0x0101


	//----- nvinfo : EIATTR_VRC_CTA_INIT_COUNT
	.align		4
        /*0074*/ 	.byte	0x02, 0x4a
	.zero		1
	.zero		1


	//----- nvinfo : EIATTR_EXIT_INSTR_OFFSETS
	.align		4
        /*0078*/ 	.byte	0x04, 0x1c
        /*007a*/ 	.short	(.L_37 - .L_36)


	//   ....[0]....
.L_36:
        /*007c*/ 	.word	0x00000180


	//   ....[1]....
        /*0080*/ 	.word	0x000004d0


	//----- nvinfo : EIATTR_CBANK_PARAM_SIZE
	.align		4
.L_37:
        /*0084*/ 	.byte	0x03, 0x19
        /*0086*/ 	.short	0x0020


	//----- nvinfo : EIATTR_PARAM_CBANK
	.align		4
        /*0088*/ 	.byte	0x04, 0x0a
        /*008a*/ 	.short	(.L_39 - .L_38)
	.align		4
.L_38:
        /*008c*/ 	.word	index@(.nv.constant0._Z27applyPressureGradientKernelPfS_iiif)
        /*0090*/ 	.short	0x0380
        /*0092*/ 	.short	0x0020


	//----- nvinfo : EIATTR_SW_WAR
	.align		4
.L_39:
        /*0094*/ 	.byte	0x04, 0x36
        /*0096*/ 	.short	(.L_41 - .L_40)
.L_40:
        /*0098*/ 	.word	0x00000008
.L_41:


//--------------------- .nv.info._Z19solvePressureKernelPfS_iii --------------------------
	.section	.nv.info._Z19solvePressureKernelPfS_iii,"",@"SHT_CUDA_INFO"
	.sectionflags	@""
	.align	4


	//----- nvinfo : EIATTR_CUDA_API_VERSION
	.align		4
        /*0000*/ 	.byte	0x04, 0x37
        /*0002*/ 	.short	(.L_43 - .L_42)
.L_42:
        /*0004*/ 	.word	0x00000082


	//----- nvinfo : EIATTR_KPARAM_INFO
	.align		4
.L_43:
        /*0008*/ 	.byte	0x04, 0x17
        /*000a*/ 	.short	(.L_45 - .L_44)
.L_44:
        /*000c*/ 	.word	0x00000000
        /*0010*/ 	.short	0x0004
        /*0012*/ 	.short	0x0018
        /*0014*/ 	.byte	0x00, 0xf0, 0x11, 0x00


	//----- nvinfo : EIATTR_KPARAM_INFO
	.align		4
.L_45:
        /*0018*/ 	.byte	0x04, 0x17
        /*001a*/ 	.short	(.L_47 - .L_46)
.L_46:
        /*001c*/ 	.word	0x00000000
        /*0020*/ 	.short	0x0003
        /*0022*/ 	.short	0x0014
        /*0024*/ 	.byte	0x00, 0xf0, 0x11, 0x00


	//----- nvinfo : EIATTR_KPARAM_INFO
	.align		4
.L_47:
        /*0028*/ 	.byte	0x04, 0x17
        /*002a*/ 	.short	(.L_49 - .L_48)
.L_48:
        /*002c*/ 	.word	0x00000000
        /*0030*/ 	.short	0x0002
        /*0032*/ 	.short	0x0010
        /*0034*/ 	.byte	0x00, 0xf0, 0x11, 0x00


	//----- nvinfo : EIATTR_KPARAM_INFO
	.align		4
.L_49:
        /*0038*/ 	.byte	0x04, 0x17
        /*003a*/ 	.short	(.L_51 - .L_50)
.L_50:
        /*003c*/ 	.word	0x00000000
        /*0040*/ 	.short	0x0001
        /*0042*/ 	.short	0x0008
        /*0044*/ 	.byte	0x00, 0xf5, 0x21, 0x00


	//----- nvinfo : EIATTR_KPARAM_INFO
	.align		4
.L_51:
        /*0048*/ 	.byte	0x04, 0x17
        /*004a*/ 	.short	(.L_53 - .L_52)
.L_52:
        /*004c*/ 	.word	0x00000000
        /*0050*/ 	.short	0x0000
        /*0052*/ 	.short	0x0000
        /*0054*/ 	.byte	0x00, 0xf5, 0x21, 0x00


	//----- nvinfo : EIATTR_SPARSE_MMA_MASK
	.align		4
.L_53:
        /*0058*/ 	.byte	0x03, 0x50
        /*005a*/ 	.short	0x0000


	//----- nvinfo : EIATTR_MAXREG_COUNT
	.align		4
        /*005c*/ 	.byte	0x03, 0x1b
        /*005e*/ 	.short	0x00ff


	//----- nvinfo : EIATTR_MERCURY_ISA_VERSION
	.align		4
        /*0060*/ 	.byte	0x03, 0x5f
        /*0062*/ 	.short	0x0101


	//----- nvinfo : EIATTR_VRC_CTA_INIT_COUNT
	.align		4
        /*0064*/ 	.byte	0x02, 0x4a
	.zero		1
	.zero		1


	//----- nvinfo : EIATTR_EXIT_INSTR_OFFSETS
	.align		4
        /*0068*/ 	.byte	0x04, 0x1c
        /*006a*/ 	.short	(.L_55 - .L_54)


	//   ....[0]....
.L_54:
        /*006c*/ 	.word	0x00000180


	//   ....[1]....
        /*0070*/ 	.word	0x00000540


	//----- nvinfo : EIATTR_CRS_STACK_SIZE
	.align		4
.L_55:
        /*0074*/ 	.byte	0x04, 0x1e
        /*0076*/ 	.short	(.L_57 - .L_56)
.L_56:
        /*0078*/ 	.word	0x00000000


	//----- nvinfo : EIATTR_CBANK_PARAM_SIZE
	.align		4
.L_57:
        /*007c*/ 	.byte	0x03, 0x19
        /*007e*/ 	.short	0x001c


	//----- nvinfo : EIATTR_PARAM_CBANK
	.align		4
        /*0080*/ 	.byte	0x04, 0x0a
        /*0082*/ 	.short	(.L_59 - .L_58)
	.align		4
.L_58:
        /*0084*/ 	.word	index@(.nv.constant0._Z19solvePressureKernelPfS_iii)
        /*0088*/ 	.short	0x0380
        /*008a*/ 	.short	0x001c


	//----- nvinfo : EIATTR_SW_WAR
	.align		4
.L_59:
        /*008c*/ 	.byte	0x04, 0x36
        /*008e*/ 	.short	(.L_61 - .L_60)
.L_60:
        /*0090*/ 	.word	0x00000008
.L_61:


//--------------------- .nv.info._Z23computeDivergenceKernelPfS_iiif --------------------------
	.section	.nv.info._Z23computeDivergenceKernelPfS_iiif,"",@"SHT_CUDA_INFO"
	.sectionflags	@""
	.align	4


	//----- nvinfo : EIATTR_CUDA_API_VERSION
	.align		4
        /*0000*/ 	.byte	0x04, 0x37
        /*0002*/ 	.short	(.L_63 - .L_62)
.L_62:
        /*0004*/ 	.word	0x00000082


	//----- nvinfo : EIATTR_KPARAM_INFO
	.align		4
.L_63:
        /*0008*/ 	.byte	0x04, 0x17
        /*000a*/ 	.short	(.L_65 - .L_64)
.L_64:
        /*000c*/ 	.word	0x00000000
        /*0010*/ 	.short	0x0005
        /*0012*/ 	.short	0x001c
        /*0014*/ 	.byte	0x00, 0xf0, 0x11, 0x00


	//----- nvinfo : EIATTR_KPARAM_INFO
	.align		4
.L_65:
        /*0018*/ 	.byte	0x04, 0x17
        /*001a*/ 	.short	(.L_67 - .L_66)
.L_66:
        /*001c*/ 	.word	0x00000000
        /*0020*/ 	.short	0x0004
        /*0022*/ 	.short	0x0018
        /*0024*/ 	.byte	0x00, 0xf0, 0x11, 0x00


	//----- nvinfo : EIATTR_KPARAM_INFO
	.align		4
.L_67:
        /*0028*/ 	.byte	0x04, 0x17
        /*002a*/ 	.short	(.L_69 - .L_68)
.L_68:
        /*002c*/ 	.word	0x00000000
        /*0030*/ 	.short	0x0003
        /*0032*/ 	.short	0x0014
        /*0034*/ 	.byte	0x00, 0xf0, 0x11, 0x00


	//----- nvinfo : EIATTR_KPARAM_INFO
	.align		4
.L_69:
        /*0038*/ 	.byte	0x04, 0x17
        /*003a*/ 	.short	(.L_71 - .L_70)
.L_70:
        /*003c*/ 	.word	0x00000000
        /*0040*/ 	.short	0x0002
        /*0042*/ 	.short	0x0010
        /*0044*/ 	.byte	0x00, 0xf0, 0x11, 0x00


	//----- nvinfo : EIATTR_KPARAM_INFO
	.align		4
.L_71:
        /*0048*/ 	.byte	0x04, 0x17
        /*004a*/ 	.short	(.L_73 - .L_72)
.L_72:
        /*004c*/ 	.word	0x00000000
        /*0050*/ 	.short	0x0001
        /*0052*/ 	.short	0x0008
        /*0054*/ 	.byte	0x00, 0xf5, 0x21, 0x00


	//----- nvinfo : EIATTR_KPARAM_INFO
	.align		4
.L_73:
        /*0058*/ 	.byte	0x04, 0x17
        /*005a*/ 	.short	(.L_75 - .L_74)
.L_74:
        /*005c*/ 	.word	0x00000000
        /*0060*/ 	.short	0x0000
        /*0062*/ 	.short	0x0000
        /*0064*/ 	.byte	0x00, 0xf5, 0x21, 0x00


	//----- nvinfo : EIATTR_SPARSE_MMA_MASK
	.align		4
.L_75:
        /*0068*/ 	.byte	0x03, 0x50
        /*006a*/ 	.short	0x0000


	//----- nvinfo : EIATTR_MAXREG_COUNT
	.align		4
        /*006c*/ 	.byte	0x03, 0x1b
        /*006e*/ 	.short	0x00ff


	//----- nvinfo : EIATTR_MERCURY_ISA_VERSION
	.align		4
        /*0070*/ 	.byte	0x03, 0x5f
        /*0072*/ 	.short	0x0101


	//----- nvinfo : EIATTR_VRC_CTA_INIT_COUNT
	.align		4
        /*0074*/ 	.byte	0x02, 0x4a
	.zero		1
	.zero		1


	//----- nvinfo : EIATTR_EXIT_INSTR_OFFSETS
	.align		4
        /*0078*/ 	.byte	0x04, 0x1c
        /*007a*/ 	.short	(.L_77 - .L_76)


	//   ....[0]....
.L_76:
        /*007c*/ 	.word	0x00000180


	//   ....[1]....
        /*0080*/ 	.word	0x000004e0


	//----- nvinfo : EIATTR_CRS_STACK_SIZE
	.align		4
.L_77:
        /*0084*/ 	.byte	0x04, 0x1e
        /*0086*/ 	.short	(.L_79 - .L_78)
.L_78:
        /*0088*/ 	.word	0x00000000


	//----- nvinfo : EIATTR_CBANK_PARAM_SIZE
	.align		4
.L_79:
        /*008c*/ 	.byte	0x03, 0x19
        /*008e*/ 	.short	0x0020


	//----- nvinfo : EIATTR_PARAM_CBANK
	.align		4
        /*0090*/ 	.byte	0x04, 0x0a
        /*0092*/ 	.short	(.L_81 - .L_80)
	.align		4
.L_80:
        /*0094*/ 	.word	index@(.nv.constant0._Z23computeDivergenceKernelPfS_iiif)
        /*0098*/ 	.short	0x0380
        /*009a*/ 	.short	0x0020


	//----- nvinfo : EIATTR_SW_WAR
	.align		4
.L_81:
        /*009c*/ 	.byte	0x04, 0x36
        /*009e*/ 	.short	(.L_83 - .L_82)
.L_82:
        /*00a0*/ 	.word	0x00000008
.L_83:


//--------------------- .nv.callgraph             --------------------------
	.section	.nv.callgraph,"",@"SHT_CUDA_CALLGRAPH"
	.align	4
	.sectionentsize	8
	.align		4
        /*0000*/ 	.word	0x00000000
	.align		4
        /*0004*/ 	.word	0xffffffff
	.align		4
        /*0008*/ 	.word	0x00000000
	.align		4
        /*000c*/ 	.word	0xfffffffe
	.align		4
        /*0010*/ 	.word	0x00000000
	.align		4
        /*0014*/ 	.word	0xfffffffd
	.align		4
        /*0018*/ 	.word	0x00000000
	.align		4
        /*001c*/ 	.word	0xfffffffc


//--------------------- .text._Z27applyPressureGradientKernelPfS_iiif --------------------------
	.section	.text._Z27applyPressureGradientKernelPfS_iiif,"ax",@progbits
	.align	128
        .global         _Z27applyPressureGradientKernelPfS_iiif
        .type           _Z27applyPressureGradientKernelPfS_iiif,@function
        .size           _Z27applyPressureGradientKernelPfS_iiif,(.L_x_32 - _Z27applyPressureGradientKernelPfS_iiif)
        .other          _Z27applyPressureGradientKernelPfS_iiif,@"STO_CUDA_ENTRY STV_DEFAULT"
_Z27applyPressureGradientKernelPfS_iiif:
.text._Z27applyPressureGradientKernelPfS_iiif:
[----:B------:R-:W-:Y:S01]  /*0000*/  LDC R1, c[0x0][0x37c] ;  /* 0x0000df00ff017b82 */ /* 0x000fe20000000800 */
[----:B------:R-:W0:Y:S07]  /*0010*/  S2R R7, SR_TID.Z ;  /* 0x0000000000077919 */ /* 0x000e2e0000002300 */
[----:B------:R-:W1:Y:S01]  /*0020*/  LDC R4, c[0x0][0x360] ;  /* 0x0000d800ff047b82 */ /* 0x000e620000000800 */
[----:B------:R-:W2:Y:S01]  /*0030*/  LDCU.64 UR4, c[0x0][0x390] ;  /* 0x00007200ff0477ac */ /* 0x000ea20008000a00 */
[----:B------:R-:W3:Y:S01]  /*0040*/  S2R R2, SR_TID.Y ;  /* 0x0000000000027919 */ /* 0x000ee20000002200 */
[----:B------:R-:W1:Y:S05]  /*0050*/  S2R R3, SR_TID.X ;  /* 0x0000000000037919 */ /* 0x000e6a0000002100 */
[----:B------:R-:W3:Y:S08]  /*0060*/  LDC R5, c[0x0][0x364] ;  /* 0x0000d900ff057b82 */ /* 0x000ef00000000800 */
[----:B------:R-:W0:Y:S01]  /*0070*/  S2UR UR8, SR_CTAID.Z ;  /* 0x00000000000879c3 */ /* 0x000e220000002700 */
[----:B--2---:R-:W-:-:S07]  /*0080*/  UIADD3 UR4, UPT, UPT, UR4, -0x1, URZ ;  /* 0xffffffff04047890 */ /* 0x004fce000fffe0ff */
[----:B------:R-:W0:Y:S08]  /*0090*/  LDC R6, c[0x0][0x368] ;  /* 0x0000da00ff067b82 */ /* 0x000e300000000800 */
[----:B------:R-:W3:Y:S08]  /*00a0*/  S2UR UR7, SR_CTAID.Y ;  /* 0x00000000000779c3 */ /* 0x000ef00000002600 */
[----:B------:R-:W1:Y:S08]  /*00b0*/  S2UR UR6, SR_CTAID.X ;  /* 0x00000000000679c3 */ /* 0x000e700000002500 */
[----:B------:R-:W2:Y:S01]  /*00c0*/  LDC R0, c[0x0][0x398] ;  /* 0x0000e600ff007b82 */ /* 0x000ea20000000800 */
[----:B0-----:R-:W-:-:S05]  /*00d0*/  IMAD R6, R6, UR8, R7 ;  /* 0x0000000806067c24 */ /* 0x001fca000f8e0207 */
[----:B------:R-:W-:Y:S01]  /*00e0*/  ISETP.NE.AND P0, PT, R6, RZ, PT ;  /* 0x000000ff0600720c */ /* 0x000fe20003f05270 */
[----:B---3--:R-:W-:-:S05]  /*00f0*/  IMAD R5, R5, UR7, R2 ;  /* 0x0000000705057c24 */ /* 0x008fca000f8e0202 */
[----:B------:R-:W-:Y:S01]  /*0100*/  ISETP.EQ.OR P0, PT, R5, RZ, !P0 ;  /* 0x000000ff0500720c */ /* 0x000fe20004702670 */
[----:B-1----:R-:W-:Y:S01]  /*0110*/  IMAD R4, R4, UR6, R3 ;  /* 0x0000000604047c24 */ /* 0x002fe2000f8e0203 */
[----:B------:R-:W-:-:S04]  /*0120*/  UIADD3 UR6, UPT, UPT, UR5, -0x1, URZ ;  /* 0xffffffff05067890 */ /* 0x000fc8000fffe0ff */
[----:B------:R-:W-:Y:S02]  /*0130*/  ISETP.LT.OR P0, PT, R4, 0x1, P0 ;  /* 0x000000010400780c */ /* 0x000fe40000701670 */
[----:B--2---:R-:W-:Y:S02]  /*0140*/  IADD3 R3, PT, PT, R0, -0x1, RZ ;  /* 0xffffffff00037810 */ /* 0x004fe40007ffe0ff */
[----:B------:R-:W-:-:S04]  /*0150*/  ISETP.GE.OR P0, PT, R4, UR4, P0 ;  /* 0x0000000404007c0c */ /* 0x000fc80008706670 */
[----:B------:R-:W-:-:S04]  /*0160*/  ISETP.GE.OR P0, PT, R5, UR6, P0 ;  /* 0x0000000605007c0c */ /* 0x000fc80008706670 */
[----:B------:R-:W-:-:S13]  /*0170*/  ISETP.GE.OR P0, PT, R6, R3, P0 ;  /* 0x000000030600720c */ /* 0x000fda0000706670 */
[----:B------:R-:W-:Y:S05]  /*0180*/  @P0 EXIT ;  /* 0x000000000000094d */ /* 0x000fea0003800000 */
[----:B------:R-:W0:Y:S01]  /*0190*/  LDC.64 R2, c[0x0][0x388] ;  /* 0x0000e200ff027b82 */ /* 0x000e220000000a00 */
[CC--:B------:R-:W-:Y:S01]  /*01a0*/  IMAD R8, R5.reuse, R0.reuse, R0 ;  /* 0x0000000005087224 */ /* 0x0c0fe200078e0200 */
[----:B------:R-:W-:Y:S01]  /*01b0*/  IADD3 R15, PT, PT, -R0, RZ, RZ ;  /* 0x000000ff000f7210 */ /* 0x000fe20007ffe1ff */
[----:B------:R-:W-:Y:S01]  /*01c0*/  IMAD R7, R4, UR5, RZ ;  /* 0x0000000504077c24 */ /* 0x000fe2000f8e02ff */
[----:B------:R-:W1:Y:S01]  /*01d0*/  LDCU.64 UR8, c[0x0][0x388] ;  /* 0x00007100ff0877ac */ /* 0x000e620008000a00 */
[----:B------:R-:W-:Y:S01]  /*01e0*/  IMAD R11, R5, R0, R6 ;  /* 0x00000000050b7224 */ /* 0x000fe200078e0206 */
[----:B------:R-:W-:Y:S02]  /*01f0*/  LEA R15, R15, R8, 0x1 ;  /* 0x000000080f0f7211 */ /* 0x000fe400078e08ff */
[----:B------:R-:W-:Y:S01]  /*0200*/  IADD3 R13, PT, PT, R5, R7, RZ ;  /* 0x00000007050d7210 */ /* 0x000fe20007ffe0ff */
[----:B------:R-:W2:Y:S01]  /*0210*/  LDCU.64 UR6, c[0x0][0x358] ;  /* 0x00006b00ff0677ac */ /* 0x000ea20008000a00 */
[----:B------:R-:W-:Y:S01]  /*0220*/  IADD3 R8, PT, PT, RZ, -UR5, RZ ;  /* 0x80000005ff087c10 */ /* 0x000fe2000fffe0ff */
[----:B------:R-:W3:Y:S01]  /*0230*/  LDC.64 R4, c[0x0][0x380] ;  /* 0x0000e000ff047b82 */ /* 0x000ee20000000a00 */
[----:B------:R-:W-:Y:S01]  /*0240*/  IADD3 R9, PT, PT, R7, UR5, RZ ;  /* 0x0000000507097c10 */ /* 0x000fe2000fffe0ff */
[-C--:B------:R-:W-:Y:S01]  /*0250*/  IMAD R13, R13, R0.reuse, RZ ;  /* 0x000000000d0d7224 */ /* 0x080fe200078e02ff */
[----:B------:R-:W-:Y:S01]  /*0260*/  IADD3 R10, PT, PT, R6, R15, RZ ;  /* 0x0000000f060a7210 */ /* 0x000fe20007ffe0ff */
[----:B------:R-:W4:Y:S01]  /*0270*/  LDCU UR4, c[0x0][0x39c] ;  /* 0x00007380ff0477ac */ /* 0x000f220008000800 */
[----:B------:R-:W-:Y:S01]  /*0280*/  LEA R8, R8, R9, 0x1 ;  /* 0x0000000908087211 */ /* 0x000fe200078e08ff */
[-C--:B------:R-:W-:Y:S01]  /*0290*/  IMAD R15, R9, R0.reuse, R11 ;  /* 0x00000000090f7224 */ /* 0x080fe200078e020b */
[----:B------:R-:W-:Y:S01]  /*02a0*/  IADD3 R9, PT, PT, R6, R13, RZ ;  /* 0x0000000d06097210 */ /* 0x000fe20007ffe0ff */
[----:B------:R-:W-:-:S02]  /*02b0*/  IMAD R19, R7, R0, R10 ;  /* 0x0000000007137224 */ /* 0x000fc400078e020a */
[-C--:B------:R-:W-:Y:S01]  /*02c0*/  IMAD R17, R8, R0.reuse, R11 ;  /* 0x0000000008117224 */ /* 0x080fe200078e020b */
[----:B------:R-:W-:Y:S02]  /*02d0*/  IADD3 R8, P0, PT, R6, R13, RZ ;  /* 0x0000000d06087210 */ /* 0x000fe40007f1e0ff */
[----:B------:R-:W-:Y:S01]  /*02e0*/  IADD3 R7, PT, PT, R9, R0, RZ ;  /* 0x0000000009077210 */ /* 0x000fe20007ffe0ff */
[--C-:B0-----:R-:W-:Y:S01]  /*02f0*/  IMAD.WIDE R10, R15, 0x4, R2.reuse ;  /* 0x000000040f0a7825 */ /* 0x101fe200078e0202 */
[----:B------:R-:W-:Y:S02]  /*0300*/  LEA.HI.X.SX32 R21, R13, RZ, 0x1, P0 ;  /* 0x000000ff0d157211 */ /* 0x000fe400000f0eff */
[----:B-1----:R-:W-:Y:S01]  /*0310*/  LEA R6, P0, R8, UR8, 0x2 ;  /* 0x0000000808067c11 */ /* 0x002fe2000f8010ff */
[--C-:B------:R-:W-:Y:S01]  /*0320*/  IMAD.WIDE R12, R17, 0x4, R2.reuse ;  /* 0x00000004110c7825 */ /* 0x100fe200078e0202 */
[----:B------:R-:W-:Y:S01]  /*0330*/  LEA R9, R9, R9, 0x1 ;  /* 0x0000000909097211 */ /* 0x000fe200078e08ff */
[----:B--2---:R-:W2:Y:S02]  /*0340*/  LDG.E R10, desc[UR6][R10.64] ;  /* 0x000000060a0a7981 */ /* 0x004ea4000c1e1900 */
[----:B------:R-:W-:-:S02]  /*0350*/  IMAD.WIDE R14, R19, 0x4, R2 ;  /* 0x00000004130e7825 */ /* 0x000fc400078e0202 */
[----:B------:R-:W2:Y:S02]  /*0360*/  LDG.E R13, desc[UR6][R12.64] ;  /* 0x000000060c0d7981 */ /* 0x000ea4000c1e1900 */
[----:B------:R-:W-:Y:S01]  /*0370*/  IMAD.WIDE R2, R7, 0x4, R2 ;  /* 0x0000000407027825 */ /* 0x000fe200078e0202 */
[----:B------:R-:W-:Y:S01]  /*0380*/  LEA.HI.X R7, R8, UR9, R21, 0x2, P0 ;  /* 0x0000000908077c11 */ /* 0x000fe200080f1415 */
[----:B------:R-:W5:Y:S04]  /*0390*/  LDG.E R15, desc[UR6][R14.64] ;  /* 0x000000060e0f7981 */ /* 0x000f68000c1e1900 */
[----:B------:R-:W5:Y:S01]  /*03a0*/  LDG.E R2, desc[UR6][R2.64] ;  /* 0x0000000602027981 */ /* 0x000f62000c1e1900 */
[----:B---3--:R-:W-:-:S03]  /*03b0*/  IMAD.WIDE R4, R9, 0x4, R4 ;  /* 0x0000000409047825 */ /* 0x008fc600078e0204 */
[----:B------:R-:W3:Y:S04]  /*03c0*/  LDG.E R0, desc[UR6][R6.64+0x4] ;  /* 0x0000040606007981 */ /* 0x000ee8000c1e1900 */
[----:B------:R-:W3:Y:S04]  /*03d0*/  LDG.E R17, desc[UR6][R6.64+-0x4] ;  /* 0xfffffc0606117981 */ /* 0x000ee8000c1e1900 */
[----:B------:R-:W3:Y:S04]  /*03e0*/  LDG.E R9, desc[UR6][R4.64] ;  /* 0x0000000604097981 */ /* 0x000ee8000c1e1900 */
[----:B------:R-:W3:Y:S04]  /*03f0*/  LDG.E R8, desc[UR6][R4.64+0x4] ;  /* 0x0000040604087981 */ /* 0x000ee8000c1e1900 */
[----:B------:R-:W3:Y:S01]  /*0400*/  LDG.E R19, desc[UR6][R4.64+0x8] ;  /* 0x0000080604137981 */ /* 0x000ee2000c1e1900 */
[----:B--2---:R-:W-:-:S04]  /*0410*/  FADD R10, R10, -R13 ;  /* 0x8000000d0a0a7221 */ /* 0x004fc80000000000 */
[----:B----4-:R-:W-:Y:S01]  /*0420*/  FMUL R10, R10, UR4 ;  /* 0x000000040a0a7c20 */ /* 0x010fe20008400000 */
[----:B-----5:R-:W-:-:S04]  /*0430*/  FADD R15, R2, -R15 ;  /* 0x8000000f020f7221 */ /* 0x020fc80000000000 */
[----:B------:R-:W-:Y:S01]  /*0440*/  FMUL R15, R15, UR4 ;  /* 0x000000040f0f7c20 */ /* 0x000fe20008400000 */
[----:B---3--:R-:W-:-:S04]  /*0450*/  FADD R0, R0, -R17 ;  /* 0x8000001100007221 */ /* 0x008fc80000000000 */
[----:B------:R-:W-:Y:S01]  /*0460*/  FMUL R0, R0, UR4 ;  /* 0x0000000400007c20 */ /* 0x000fe20008400000 */
[----:B------:R-:W-:Y:S01]  /*0470*/  FFMA R9, R10, -0.5, R9 ;  /* 0xbf0000000a097823 */ /* 0x000fe20000000009 */
[----:B------:R-:W-:Y:S02]  /*0480*/  FFMA R15, R15, -0.5, R8 ;  /* 0xbf0000000f0f7823 */ /* 0x000fe40000000008 */
[----:B------:R-:W-:Y:S02]  /*0490*/  FFMA R19, R0, -0.5, R19 ;  /* 0xbf00000000137823 */ /* 0x000fe40000000013 */
[----:B------:R-:W-:Y:S04]  /*04a0*/  STG.E desc[UR6][R4.64], R9 ;  /* 0x0000000904007986 */ /* 0x000fe8000c101906 */
[----:B------:R-:W-:Y:S04]  /*04b0*/  STG.E desc[UR6][R4.64+0x4], R15 ;  /* 0x0000040f04007986 */ /* 0x000fe8000c101906 */
[----:B------:R-:W-:Y:S01]  /*04c0*/  STG.E desc[UR6][R4.64+0x8], R19 ;  /* 0x0000081304007986 */ /* 0x000fe2000c101906 */
[----:B------:R-:W-:Y:S05]  /*04d0*/  EXIT ;  /* 0x000000000000794d */ /* 0x000fea0003800000 */
.L_x_0:
[----:B------:R-:W-:-:S00]  /*04e0*/  BRA `(.L_x_0) ;  /* 0xfffffffc00fc7947 */ /* 0x000fc0000383ffff */
[----:B------:R-:W-:-:S00]  /*04f0*/  NOP ;  /* 0x0000000000007918 */ /* 0x000fc00000000000 */
        /* <DEDUP_REMOVED lines=8> */
.L_x_32:


//--------------------- .text._Z19solvePressureKernelPfS_iii --------------------------
	.section	.text._Z19solvePressureKernelPfS_iii,"ax",@progbits
	.align	128
        .global         _Z19solvePressureKernelPfS_iii
        .type           _Z19solvePressureKernelPfS_iii,@function
        .size           _Z19solvePressureKernelPfS_iii,(.L_x_30 - _Z19solvePressureKernelPfS_iii)
        .other          _Z19solvePressureKernelPfS_iii,@"STO_CUDA_ENTRY STV_DEFAULT"
_Z19solvePressureKernelPfS_iii:
.text._Z19solvePressureKernelPfS_iii:
        /* <DEDUP_REMOVED lines=19> */
[----:B------:R-:W-:Y:S01]  /*0130*/  ISETP.LT.OR P0, PT, R4, 0x1, P0 ;  /* 0x000000010400780c */ /* 0x000fe20000701670 */
[----:B--2---:R-:W-:-:S03]  /*0140*/  VIADD R3, R6, 0xffffffff ;  /* 0xffffffff06037836 */ /* 0x004fc60000000000 */
[----:B------:R-:W-:-:S04]  /*0150*/  ISETP.GE.OR P0, PT, R4, UR4, P0 ;  /* 0x0000000404007c0c */ /* 0x000fc80008706670 */
[----:B------:R-:W-:-:S04]  /*0160*/  ISETP.GE.OR P0, PT, R5, UR6, P0 ;  /* 0x0000000605007c0c */ /* 0x000fc80008706670 */
[----:B------:R-:W-:-:S13]  /*0170*/  ISETP.GE.OR P0, PT, R0, R3, P0 ;  /* 0x000000030000720c */ /* 0x000fda0000706670 */
[----:B------:R-:W-:Y:S05]  /*0180*/  @P0 EXIT ;  /* 0x000000000000094d */ /* 0x000fea0003800000 */
[----:B------:R-:W0:Y:S01]  /*0190*/  LDC.64 R2, c[0x0][0x380] ;  /* 0x0000e000ff027b82 */ /* 0x000e220000000a00 */
[----:B------:R-:W-:Y:S01]  /*01a0*/  IMAD R10, R4, UR5, RZ ;  /* 0x00000005040a7c24 */ /* 0x000fe2000f8e02ff */
[----:B------:R-:W1:Y:S01]  /*01b0*/  LDCU.64 UR6, c[0x0][0x358] ;  /* 0x00006b00ff0677ac */ /* 0x000e620008000a00 */
[----:B------:R-:W-:Y:S02]  /*01c0*/  IMAD R4, RZ, RZ, -UR5 ;  /* 0x80000005ff047e24 */ /* 0x000fe4000f8e02ff */
[CC--:B------:R-:W-:Y:S01]  /*01d0*/  IMAD R9, R5.reuse, R6.reuse, R0 ;  /* 0x0000000605097224 */ /* 0x0c0fe200078e0200 */
[----:B------:R-:W-:Y:S01]  /*01e0*/  IADD3 R7, PT, PT, R10, UR5, RZ ;  /* 0x000000050a077c10 */ /* 0x000fe2000fffe0ff */
[C---:B------:R-:W-:Y:S01]  /*01f0*/  IMAD.IADD R11, R5.reuse, 0x1, R10 ;  /* 0x00000001050b7824 */ /* 0x040fe200078e020a */
[----:B------:R-:W2:Y:S01]  /*0200*/  LDCU.64 UR4, c[0x0][0x380] ;  /* 0x00007000ff0477ac */ /* 0x000ea20008000a00 */
[--C-:B------:R-:W-:Y:S01]  /*0210*/  IMAD R5, R5, R6, R6.reuse ;  /* 0x0000000605057224 */ /* 0x100fe200078e0206 */
[----:B------:R-:W-:Y:S01]  /*0220*/  LEA R4, R4, R7, 0x1 ;  /* 0x0000000704047211 */ /* 0x000fe200078e08ff */
[----:B------:R-:W-:-:S02]  /*0230*/  IMAD.MOV R8, RZ, RZ, -R6 ;  /* 0x000000ffff087224 */ /* 0x000fc400078e0a06 */
[-C--:B------:R-:W-:Y:S02]  /*0240*/  IMAD R11, R11, R6.reuse, RZ ;  /* 0x000000060b0b7224 */ /* 0x080fe400078e02ff */
[----:B------:R-:W-:Y:S02]  /*0250*/  IMAD R5, R8, 0x2, R5 ;  /* 0x0000000208057824 */ /* 0x000fe400078e0205 */
[-CC-:B------:R-:W-:Y:S02]  /*0260*/  IMAD R13, R7, R6.reuse, R9.reuse ;  /* 0x00000006070d7224 */ /* 0x180fe400078e0209 */
[----:B------:R-:W-:Y:S01]  /*0270*/  IMAD R9, R4, R6, R9 ;  /* 0x0000000604097224 */ /* 0x000fe200078e0209 */
[C---:B------:R-:W-:Y:S01]  /*0280*/  IADD3 R17, PT, PT, R0.reuse, R5, RZ ;  /* 0x0000000500117210 */ /* 0x040fe20007ffe0ff */
[C---:B------:R-:W-:Y:S01]  /*0290*/  IMAD.IADD R7, R0.reuse, 0x1, R11 ;  /* 0x0000000100077824 */ /* 0x040fe200078e020b */
[----:B------:R-:W3:Y:S01]  /*02a0*/  LDC.64 R4, c[0x0][0x388] ;  /* 0x0000e200ff047b82 */ /* 0x000ee20000000a00 */
[----:B------:R-:W-:Y:S01]  /*02b0*/  IADD3 R0, P0, PT, R0, R11, RZ ;  /* 0x0000000b00007210 */ /* 0x000fe20007f1e0ff */
[----:B0-----:R-:W-:-:S04]  /*02c0*/  IMAD.WIDE R12, R13, 0x4, R2 ;  /* 0x000000040d0c7825 */ /* 0x001fc800078e0202 */
[----:B------:R-:W-:Y:S02]  /*02d0*/  IMAD.IADD R15, R7, 0x1, R6 ;  /* 0x00000001070f7824 */ /* 0x000fe400078e0206 */
[--C-:B------:R-:W-:Y:S01]  /*02e0*/  IMAD.WIDE R8, R9, 0x4, R2.reuse ;  /* 0x0000000409087825 */ /* 0x100fe200078e0202 */
[----:B-1----:R-:W4:Y:S03]  /*02f0*/  LDG.E R12, desc[UR6][R12.64] ;  /* 0x000000060c0c7981 */ /* 0x002f26000c1e1900 */
[----:B------:R-:W-:Y:S02]  /*0300*/  IMAD.WIDE R14, R15, 0x4, R2 ;  /* 0x000000040f0e7825 */ /* 0x000fe400078e0202 */
[----:B------:R0:W4:Y:S02]  /*0310*/  LDG.E R9, desc[UR6][R8.64] ;  /* 0x0000000608097981 */ /* 0x000124000c1e1900 */
[----:B------:R-:W-:Y:S01]  /*0320*/  IMAD R17, R10, R6, R17 ;  /* 0x000000060a117224 */ /* 0x000fe200078e0211 */
[----:B------:R-:W-:Y:S01]  /*0330*/  LEA.HI.X.SX32 R11, R11, RZ, 0x1, P0 ;  /* 0x000000ff0b0b7211 */ /* 0x000fe200000f0eff */
[----:B------:R-:W5:Y:S01]  /*0340*/  LDG.E R14, desc[UR6][R14.64] ;  /* 0x000000060e0e7981 */ /* 0x000f62000c1e1900 */
[----:B--2---:R-:W-:Y:S01]  /*0350*/  LEA R10, P0, R0, UR4, 0x2 ;  /* 0x00000004000a7c11 */ /* 0x004fe2000f8010ff */
[----:B------:R-:W-:-:S03]  /*0360*/  IMAD.WIDE R2, R17, 0x4, R2 ;  /* 0x0000000411027825 */ /* 0x000fc600078e0202 */
[----:B------:R-:W-:Y:S02]  /*0370*/  LEA.HI.X R11, R0, UR5, R11, 0x2, P0 ;  /* 0x00000005000b7c11 */ /* 0x000fe400080f140b */
[----:B------:R-:W2:Y:S01]  /*0380*/  LDG.E R0, desc[UR6][R2.64] ;  /* 0x0000000602007981 */ /* 0x000ea2000c1e1900 */
[----:B---3--:R-:W-:-:S03]  /*0390*/  IMAD.WIDE R4, R7, 0x4, R4 ;  /* 0x0000000407047825 */ /* 0x008fc600078e0204 */
[----:B------:R-:W3:Y:S04]  /*03a0*/  LDG.E R6, desc[UR6][R10.64+0x4] ;  /* 0x000004060a067981 */ /* 0x000ee8000c1e1900 */
[----:B------:R-:W3:Y:S04]  /*03b0*/  LDG.E R7, desc[UR6][R10.64+-0x4] ;  /* 0xfffffc060a077981 */ /* 0x000ee8000c1e1900 */
[----:B------:R-:W3:Y:S01]  /*03c0*/  LDG.E R5, desc[UR6][R4.64] ;  /* 0x0000000604057981 */ /* 0x000ee2000c1e1900 */
[----:B0-----:R-:W-:Y:S01]  /*03d0*/  HFMA2 R8, -RZ, RZ, 2.375, 0 ;  /* 0x40c00000ff087431 */ /* 0x001fe200000001ff */
[----:B------:R-:W-:Y:S01]  /*03e0*/  BSSY.RECONVERGENT B1, `(.L_x_1) ;  /* 0x0000012000017945 */ /* 0x000fe20003800200 */
[----:B----4-:R-:W-:-:S04]  /*03f0*/  FADD R9, R12, R9 ;  /* 0x000000090c097221 */ /* 0x010fc80000000000 */
[----:B-----5:R-:W-:-:S04]  /*0400*/  FADD R9, R14, R9 ;  /* 0x000000090e097221 */ /* 0x020fc80000000000 */
[----:B--2---:R-:W-:-:S04]  /*0410*/  FADD R9, R0, R9 ;  /* 0x0000000900097221 */ /* 0x004fc80000000000 */
[----:B---3--:R-:W-:-:S04]  /*0420*/  FADD R6, R6, R9 ;  /* 0x0000000906067221 */ /* 0x008fc80000000000 */
[----:B------:R-:W-:Y:S01]  /*0430*/  FADD R0, R7, R6 ;  /* 0x0000000607007221 */ /* 0x000fe20000000000 */
[----:B------:R-:W-:-:S03]  /*0440*/  IMAD.MOV.U32 R9, RZ, RZ, 0x3e2aaaab ;  /* 0x3e2aaaabff097424 */ /* 0x000fc600078e00ff */
[----:B------:R-:W-:Y:S01]  /*0450*/  FADD R0, R0, -R5 ;  /* 0x8000000500007221 */ /* 0x000fe20000000000 */
[----:B------:R-:W-:-:S03]  /*0460*/  FFMA R6, R9, -R8, 1 ;  /* 0x3f80000009067423 */ /* 0x000fc60000000808 */
[----:B------:R-:W0:Y:S01]  /*0470*/  FCHK P0, R0, 6 ;  /* 0x40c0000000007902 */ /* 0x000e220000000000 */
[----:B------:R-:W-:-:S04]  /*0480*/  FFMA R7, R6, R9, 0.16666667163372039795 ;  /* 0x3e2aaaab06077423 */ /* 0x000fc80000000009 */
[----:B------:R-:W-:-:S04]  /*0490*/  FFMA R4, R0, R7, RZ ;  /* 0x0000000700047223 */ /* 0x000fc800000000ff */
[----:B------:R-:W-:-:S04]  /*04a0*/  FFMA R5, R4, -6, R0 ;  /* 0xc0c0000004057823 */ /* 0x000fc80000000000 */
[----:B------:R-:W-:Y:S01]  /*04b0*/  FFMA R5, R7, R5, R4 ;  /* 0x0000000507057223 */ /* 0x000fe20000000004 */
[----:B0-----:R-:W-:Y:S06]  /*04c0*/  @!P0 BRA `(.L_x_2) ;  /* 0x00000000000c8947 */ /* 0x001fec0003800000 */
[----:B------:R-:W-:-:S07]  /*04d0*/  MOV R4, 0x4f0 ;  /* 0x000004f000047802 */ /* 0x000fce0000000f00 */
[----:B------:R-:W-:Y:S05]  /*04e0*/  CALL.REL.NOINC `($__internal_0_$__cuda_sm3x_div_rn_noftz_f32_slowpath) ;  /* 0x0000000000187944 */ /* 0x000fea0003c00000 */
[----:B------:R-:W-:-:S07]  /*04f0*/  IMAD.MOV.U32 R5, RZ, RZ, R6 ;  /* 0x000000ffff057224 */ /* 0x000fce00078e0006 */
.L_x_2:
[----:B------:R-:W-:Y:S05]  /*0500*/  BSYNC.RECONVERGENT B1 ;  /* 0x0000000000017941 */ /* 0x000fea0003800200 */
.L_x_1:
[----:B------:R-:W0:Y:S02]  /*0510*/  LDC R7, c[0x0][0x398] ;  /* 0x0000e600ff077b82 */ /* 0x000e240000000800 */
[----:B0-----:R-:W-:-:S05]  /*0520*/  IMAD.WIDE R2, R7, 0x4, R2 ;  /* 0x0000000407027825 */ /* 0x001fca00078e0202 */
[----:B------:R-:W-:Y:S01]  /*0530*/  STG.E desc[UR6][R2.64], R5 ;  /* 0x0000000502007986 */ /* 0x000fe2000c101906 */
[----:B------:R-:W-:Y:S05]  /*0540*/  EXIT ;  /* 0x000000000000794d */ /* 0x000fea0003800000 */
        .weak           $__internal_0_$__cuda_sm3x_div_rn_noftz_f32_slowpath
        .type           $__internal_0_$__cuda_sm3x_div_rn_noftz_f32_slowpath,@function
        .size           $__internal_0_$__cuda_sm3x_div_rn_noftz_f32_slowpath,(.L_x_30 - $__internal_0_$__cuda_sm3x_div_rn_noftz_f32_slowpath)
$__internal_0_$__cuda_sm3x_div_rn_noftz_f32_slowpath:
[----:B------:R-:W-:Y:S01]  /*0550*/  SHF.R.U32.HI R5, RZ, 0x17, R0 ;  /* 0x00000017ff057819 */ /* 0x000fe20000011600 */
[----:B------:R-:W-:Y:S04]  /*0560*/  BSSY.RECONVERGENT B0, `(.L_x_3) ;  /* 0x000005c000007945 */ /* 0x000fe80003800200 */
[----:B------:R-:W-:Y:S01]  /*0570*/  BSSY.RELIABLE B2, `(.L_x_4) ;  /* 0x000001a000027945 */ /* 0x000fe20003800100 */
[----:B------:R-:W-:Y:S02]  /*0580*/  MOV R6, R0 ;  /* 0x0000000000067202 */ /* 0x000fe40000000f00 */
[----:B------:R-:W-:-:S05]  /*0590*/  LOP3.LUT R5, R5, 0xff, RZ, 0xc0, !PT ;  /* 0x000000ff05057812 */ /* 0x000fca00078ec0ff */
[----:B------:R-:W-:-:S05]  /*05a0*/  VIADD R8, R5, 0xffffffff ;  /* 0xffffffff05087836 */ /* 0x000fca0000000000 */
[----:B------:R-:W-:-:S13]  /*05b0*/  ISETP.GT.U32.OR P0, PT, R8, 0xfd, !PT ;  /* 0x000000fd0800780c */ /* 0x000fda0007f04470 */
[----:B------:R-:W-:Y:S01]  /*05c0*/  @!P0 IMAD.MOV.U32 R7, RZ, RZ, RZ ;  /* 0x000000ffff078224 */ /* 0x000fe200078e00ff */
[----:B------:R-:W-:Y:S06]  /*05d0*/  @!P0 BRA `(.L_x_5) ;  /* 0x00000000004c8947 */ /* 0x000fec0003800000 */
[----:B------:R-:W-:-:S13]  /*05e0*/  FSETP.GTU.FTZ.AND P0, PT, |R0|, +INF , PT ;  /* 0x7f8000000000780b */ /* 0x000fda0003f1c200 */
[----:B------:R-:W-:Y:S05]  /*05f0*/  @P0 BREAK.RELIABLE B2 ;  /* 0x0000000000020942 */ /* 0x000fea0003800100 */
[----:B------:R-:W-:Y:S05]  /*0600*/  @P0 BRA `(.L_x_6) ;  /* 0x0000000400400947 */ /* 0x000fea0003800000 */
[----:B------:R-:W-:-:S05]  /*0610*/  HFMA2 R7, -RZ, RZ, 2.375, 0 ;  /* 0x40c00000ff077431 */ /* 0x000fca00000001ff */
[----:B------:R-:W-:-:S13]  /*0620*/  LOP3.LUT P0, RZ, R7, 0x7fffffff, R6, 0xc8, !PT ;  /* 0x7fffffff07ff7812 */ /* 0x000fda000780c806 */
[----:B------:R-:W-:Y:S05]  /*0630*/  @!P0 BREAK.RELIABLE B2 ;  /* 0x0000000000028942 */ /* 0x000fea0003800100 */
[----:B------:R-:W-:Y:S05]  /*0640*/  @!P0 BRA `(.L_x_7) ;  /* 0x0000000400288947 */ /* 0x000fea0003800000 */
[----:B------:R-:W-:-:S13]  /*0650*/  LOP3.LUT P0, RZ, R6, 0x7fffffff, RZ, 0xc0, !PT ;  /* 0x7fffffff06ff7812 */ /* 0x000fda000780c0ff */
[----:B------:R-:W-:Y:S05]  /*0660*/  @!P0 BREAK.RELIABLE B2 ;  /* 0x0000000000028942 */ /* 0x000fea0003800100 */
[----:B------:R-:W-:Y:S05]  /*0670*/  @!P0 BRA `(.L_x_8) ;  /* 0x0000000400148947 */ /* 0x000fea0003800000 */
[----:B------:R-:W-:Y:S02]  /*0680*/  FSETP.NEU.FTZ.AND P0, PT, |R0|, +INF , PT ;  /* 0x7f8000000000780b */ /* 0x000fe40003f1d200 */
[----:B------:R-:W-:-:S04]  /*0690*/  LOP3.LUT P1, RZ, R7, 0x7fffffff, RZ, 0xc0, !PT ;  /* 0x7fffffff07ff7812 */ /* 0x000fc8000782c0ff */
[----:B------:R-:W-:-:S13]  /*06a0*/  PLOP3.LUT P0, PT, P0, P1, PT, 0x2f, 0xf2 ;  /* 0x0000000000f2781c */ /* 0x000fda0000702577 */
[----:B------:R-:W-:Y:S05]  /*06b0*/  @P0 BREAK.RELIABLE B2 ;  /* 0x0000000000020942 */ /* 0x000fea0003800100 */
[----:B------:R-:W-:Y:S05]  /*06c0*/  @P0 BRA `(.L_x_9) ;  /* 0x0000000000f40947 */ /* 0x000fea0003800000 */
[----:B------:R-:W-:-:S13]  /*06d0*/  ISETP.GE.AND P0, PT, R8, RZ, PT ;  /* 0x000000ff0800720c */ /* 0x000fda0003f06270 */
[----:B------:R-:W-:Y:S02]  /*06e0*/  @P0 IMAD.MOV.U32 R7, RZ, RZ, RZ ;  /* 0x000000ffff070224 */ /* 0x000fe400078e00ff */
[----:B------:R-:W-:Y:S01]  /*06f0*/  @!P0 FFMA R6, R0, 1.84467440737095516160e+19, RZ ;  /* 0x5f80000000068823 */ /* 0x000fe200000000ff */
[----:B------:R-:W-:-:S07]  /*0700*/  @!P0 MOV R7, 0xffffffc0 ;  /* 0xffffffc000078802 */ /* 0x000fce0000000f00 */
.L_x_5:
[----:B------:R-:W-:Y:S05]  /*0710*/  BSYNC.RELIABLE B2 ;  /* 0x0000000000027941 */ /* 0x000fea0003800100 */
.L_x_4:
[----:B------:R-:W-:Y:S01]  /*0720*/  UMOV UR4, 0x40c00000 ;  /* 0x40c0000000047882 */ /* 0x000fe20000000000 */
[----:B------:R-:W-:Y:S01]  /*0730*/  VIADD R5, R5, 0xffffff81 ;  /* 0xffffff8105057836 */ /* 0x000fe20000000000 */
[----:B------:R-:W-:Y:S01]  /*0740*/  UIADD3 UR4, UPT, UPT, UR4, -0x1000000, URZ ;  /* 0xff00000004047890 */ /* 0x000fe2000fffe0ff */
[----:B------:R-:W-:Y:S02]  /*0750*/  BSSY.RECONVERGENT B2, `(.L_x_10) ;  /* 0x0000033000027945 */ /* 0x000fe40003800200 */
[----:B------:R-:W-:Y:S01]  /*0760*/  IMAD R0, R5, -0x800000, R6 ;  /* 0xff80000005007824 */ /* 0x000fe200078e0206 */
[----:B------:R-:W-:Y:S02]  /*0770*/  IADD3 R7, PT, PT, R7, -0x2, R5 ;  /* 0xfffffffe07077810 */ /* 0x000fe40007ffe005 */
[----:B------:R-:W-:-:S03]  /*0780*/  FADD.FTZ R9, -RZ, -UR4 ;  /* 0x80000004ff097e21 */ /* 0x000fc60008010100 */
[----:B------:R-:W0:Y:S02]  /*0790*/  MUFU.RCP R8, UR4 ;  /* 0x0000000400087d08 */ /* 0x000e240008001000 */
[----:B0-----:R-:W-:-:S04]  /*07a0*/  FFMA R11, R8, R9, 1 ;  /* 0x3f800000080b7423 */ /* 0x001fc80000000009 */
[----:B------:R-:W-:-:S04]  /*07b0*/  FFMA R11, R8, R11, R8 ;  /* 0x0000000b080b7223 */ /* 0x000fc80000000008 */
[----:B------:R-:W-:-:S04]  /*07c0*/  FFMA R6, R0, R11, RZ ;  /* 0x0000000b00067223 */ /* 0x000fc800000000ff */
[----:B------:R-:W-:-:S04]  /*07d0*/  FFMA R8, R9, R6, R0 ;  /* 0x0000000609087223 */ /* 0x000fc80000000000 */
[----:B------:R-:W-:-:S04]  /*07e0*/  FFMA R8, R11, R8, R6 ;  /* 0x000000080b087223 */ /* 0x000fc80000000006 */
[----:B------:R-:W-:-:S04]  /*07f0*/  FFMA R9, R9, R8, R0 ;  /* 0x0000000809097223 */ /* 0x000fc80000000000 */
[----:B------:R-:W-:-:S05]  /*0800*/  FFMA R6, R11, R9, R8 ;  /* 0x000000090b067223 */ /* 0x000fca0000000008 */
[----:B------:R-:W-:-:S04]  /*0810*/  SHF.R.U32.HI R0, RZ, 0x17, R6 ;  /* 0x00000017ff007819 */ /* 0x000fc80000011606 */
[----:B------:R-:W-:-:S04]  /*0820*/  LOP3.LUT R0, R0, 0xff, RZ, 0xc0, !PT ;  /* 0x000000ff00007812 */ /* 0x000fc800078ec0ff */
[----:B------:R-:W-:-:S05]  /*0830*/  IADD3 R10, PT, PT, R0, R7, RZ ;  /* 0x00000007000a7210 */ /* 0x000fca0007ffe0ff */
[----:B------:R-:W-:-:S05]  /*0840*/  VIADD R0, R10, 0xffffffff ;  /* 0xffffffff0a007836 */ /* 0x000fca0000000000 */
[----:B------:R-:W-:-:S13]  /*0850*/  ISETP.GE.U32.AND P0, PT, R0, 0xfe, PT ;  /* 0x000000fe0000780c */ /* 0x000fda0003f06070 */
[----:B------:R-:W-:Y:S05]  /*0860*/  @!P0 BRA `(.L_x_11) ;  /* 0x0000000000808947 */ /* 0x000fea0003800000 */
[----:B------:R-:W-:-:S13]  /*0870*/  ISETP.GT.AND P0, PT, R10, 0xfe, PT ;  /* 0x000000fe0a00780c */ /* 0x000fda0003f04270 */
[----:B------:R-:W-:Y:S05]  /*0880*/  @P0 BRA `(.L_x_12) ;  /* 0x00000000006c0947 */ /* 0x000fea0003800000 */
[----:B------:R-:W-:-:S13]  /*0890*/  ISETP.GE.AND P0, PT, R10, 0x1, PT ;  /* 0x000000010a00780c */ /* 0x000fda0003f06270 */
[----:B------:R-:W-:Y:S05]  /*08a0*/  @P0 BRA `(.L_x_13) ;  /* 0x0000000000740947 */ /* 0x000fea0003800000 */
[----:B------:R-:W-:Y:S02]  /*08b0*/  ISETP.GE.AND P0, PT, R10, -0x18, PT ;  /* 0xffffffe80a00780c */ /* 0x000fe40003f06270 */
[----:B------:R-:W-:-:S11]  /*08c0*/  LOP3.LUT R6, R6, 0x80000000, RZ, 0xc0, !PT ;  /* 0x8000000006067812 */ /* 0x000fd600078ec0ff */
[----:B------:R-:W-:Y:S05]  /*08d0*/  @!P0 BRA `(.L_x_13) ;  /* 0x0000000000688947 */ /* 0x000fea0003800000 */
[CC--:B------:R-:W-:Y:S01]  /*08e0*/  FFMA.RZ R0, R11.reuse, R9.reuse, R8 ;  /* 0x000000090b007223 */ /* 0x0c0fe2000000c008 */
[----:B------:R-:W-:Y:S01]  /*08f0*/  IMAD.MOV R7, RZ, RZ, -R10 ;  /* 0x000000ffff077224 */ /* 0x000fe200078e0a0a */
[C---:B------:R-:W-:Y:S02]  /*0900*/  ISETP.NE.AND P2, PT, R10.reuse, RZ, PT ;  /* 0x000000ff0a00720c */ /* 0x040fe40003f45270 */
[----:B------:R-:W-:Y:S02]  /*0910*/  ISETP.NE.AND P1, PT, R10, RZ, PT ;  /* 0x000000ff0a00720c */ /* 0x000fe40003f25270 */
[----:B------:R-:W-:Y:S01]  /*0920*/  LOP3.LUT R5, R0, 0x7fffff, RZ, 0xc0, !PT ;  /* 0x007fffff00057812 */ /* 0x000fe200078ec0ff */
[CCC-:B------:R-:W-:Y:S01]  /*0930*/  FFMA.RP R0, R11.reuse, R9.reuse, R8.reuse ;  /* 0x000000090b007223 */ /* 0x1c0fe20000008008 */
[----:B------:R-:W-:Y:S01]  /*0940*/  FFMA.RM R11, R11, R9, R8 ;  /* 0x000000090b0b7223 */ /* 0x000fe20000004008 */
[----:B------:R-:W-:Y:S02]  /*0950*/  IADD3 R8, PT, PT, R10, 0x20, RZ ;  /* 0x000000200a087810 */ /* 0x000fe40007ffe0ff */
[----:B------:R-:W-:-:S02]  /*0960*/  LOP3.LUT R5, R5, 0x800000, RZ, 0xfc, !PT ;  /* 0x0080000005057812 */ /* 0x000fc400078efcff */
[----:B------:R-:W-:Y:S02]  /*0970*/  FSETP.NEU.FTZ.AND P0, PT, R0, R11, PT ;  /* 0x0000000b0000720b */ /* 0x000fe40003f1d000 */
[----:B------:R-:W-:Y:S02]  /*0980*/  SHF.L.U32 R8, R5, R8, RZ ;  /* 0x0000000805087219 */ /* 0x000fe400000006ff */
[----:B------:R-:W-:Y:S02]  /*0990*/  SEL R0, R7, RZ, P2 ;  /* 0x000000ff07007207 */ /* 0x000fe40001000000 */
[----:B------:R-:W-:Y:S02]  /*09a0*/  ISETP.NE.AND P1, PT, R8, RZ, P1 ;  /* 0x000000ff0800720c */ /* 0x000fe40000f25270 */
[----:B------:R-:W-:Y:S02]  /*09b0*/  SHF.R.U32.HI R0, RZ, R0, R5 ;  /* 0x00000000ff007219 */ /* 0x000fe40000011605 */
[----:B------:R-:W-:-:S02]  /*09c0*/  PLOP3.LUT P0, PT, P0, P1, PT, 0xf8, 0x8f ;  /* 0x00000000008f781c */ /* 0x000fc40000703f70 */
[----:B------:R-:W-:Y:S02]  /*09d0*/  SHF.R.U32.HI R8, RZ, 0x1, R0 ;  /* 0x00000001ff087819 */ /* 0x000fe40000011600 */
[----:B------:R-:W-:-:S04]  /*09e0*/  SEL R5, RZ, 0x1, !P0 ;  /* 0x00000001ff057807 */ /* 0x000fc80004000000 */
[----:B------:R-:W-:-:S04]  /*09f0*/  LOP3.LUT R5, R5, 0x1, R8, 0xf8, !PT ;  /* 0x0000000105057812 */ /* 0x000fc800078ef808 */
[----:B------:R-:W-:-:S04]  /*0a00*/  LOP3.LUT R5, R5, R0, RZ, 0xc0, !PT ;  /* 0x0000000005057212 */ /* 0x000fc800078ec0ff */
[----:B------:R-:W-:-:S04]  /*0a10*/  IADD3 R5, PT, PT, R8, R5, RZ ;  /* 0x0000000508057210 */ /* 0x000fc80007ffe0ff */
[----:B------:R-:W-:Y:S01]  /*0a20*/  LOP3.LUT R6, R5, R6, RZ, 0xfc, !PT ;  /* 0x0000000605067212 */ /* 0x000fe200078efcff */
[----:B------:R-:W-:Y:S06]  /*0a30*/  BRA `(.L_x_13) ;  /* 0x0000000000107947 */ /* 0x000fec0003800000 */
.L_x_12:
[----:B------:R-:W-:-:S04]  /*0a40*/  LOP3.LUT R6, R6, 0x80000000, RZ, 0xc0, !PT ;  /* 0x8000000006067812 */ /* 0x000fc800078ec0ff */
[----:B------:R-:W-:Y:S01]  /*0a50*/  LOP3.LUT R6, R6, 0x7f800000, RZ, 0xfc, !PT ;  /* 0x7f80000006067812 */ /* 0x000fe200078efcff */
[----:B------:R-:W-:Y:S06]  /*0a60*/  BRA `(.L_x_13) ;  /* 0x0000000000047947 */ /* 0x000fec0003800000 */
.L_x_11:
[----:B------:R-:W-:-:S07]  /*0a70*/  IMAD R6, R7, 0x800000, R6 ;  /* 0x0080000007067824 */ /* 0x000fce00078e0206 */
.L_x_13:
[----:B------:R-:W-:Y:S05]  /*0a80*/  BSYNC.RECONVERGENT B2 ;  /* 0x0000000000027941 */ /* 0x000fea0003800200 */
.L_x_10:
[----:B------:R-:W-:Y:S05]  /*0a90*/  BRA `(.L_x_14) ;  /* 0x0000000000207947 */ /* 0x000fea0003800000 */
.L_x_9:
[----:B------:R-:W-:-:S04]  /*0aa0*/  LOP3.LUT R6, R7, 0x80000000, R6, 0x48, !PT ;  /* 0x8000000007067812 */ /* 0x000fc800078e4806 */
[----:B------:R-:W-:Y:S01]  /*0ab0*/  LOP3.LUT R6, R6, 0x7f800000, RZ, 0xfc, !PT ;  /* 0x7f80000006067812 */ /* 0x000fe200078efcff */
[----:B------:R-:W-:Y:S06]  /*0ac0*/  BRA `(.L_x_14) ;  /* 0x0000000000147947 */ /* 0x000fec0003800000 */
.L_x_8:
[----:B------:R-:W-:Y:S01]  /*0ad0*/  LOP3.LUT R6, R7, 0x80000000, R6, 0x48, !PT ;  /* 0x8000000007067812 */ /* 0x000fe200078e4806 */
[----:B------:R-:W-:Y:S06]  /*0ae0*/  BRA `(.L_x_14) ;  /* 0x00000000000c7947 */ /* 0x000fec0003800000 */
.L_x_7:
[----:B------:R-:W0:Y:S01]  /*0af0*/  MUFU.RSQ R6, -QNAN ;  /* 0xffc0000000067908 */ /* 0x000e220000001400 */
[----:B------:R-:W-:Y:S05]  /*0b00*/  BRA `(.L_x_14) ;  /* 0x0000000000047947 */ /* 0x000fea0003800000 */
.L_x_6:
[----:B------:R-:W-:-:S07]  /*0b10*/  FADD.FTZ R6, R0, 6 ;  /* 0x40c0000000067421 */ /* 0x000fce0000010000 */
.L_x_14:
[----:B------:R-:W-:Y:S05]  /*0b20*/  BSYNC.RECONVERGENT B0 ;  /* 0x0000000000007941 */ /* 0x000fea0003800200 */
.L_x_3:
[----:B------:R-:W-:-:S04]  /*0b30*/  HFMA2 R5, -RZ, RZ, 0, 0 ;  /* 0x00000000ff057431 */ /* 0x000fc800000001ff */
[----:B0-----:R-:W-:Y:S05]  /*0b40*/  RET.REL.NODEC R4 `(_Z19solvePressureKernelPfS_iii) ;  /* 0xfffffff4042c7950 */ /* 0x001fea0003c3ffff */
.L_x_15:
        /* <DEDUP_REMOVED lines=11> */
.L_x_30:


//--------------------- .text._Z23computeDivergenceKernelPfS_iiif --------------------------
	.section	.text._Z23computeDivergenceKernelPfS_iiif,"ax",@progbits
	.align	128
        .global         _Z23computeDivergenceKernelPfS_iiif
        .type           _Z23computeDivergenceKernelPfS_iiif,@function
        .size           _Z23computeDivergenceKernelPfS_iiif,(.L_x_31 - _Z23computeDivergenceKernelPfS_iiif)
        .other          _Z23computeDivergenceKernelPfS_iiif,@"STO_CUDA_ENTRY STV_DEFAULT"
_Z23computeDivergenceKernelPfS_iiif:
.text._Z23computeDivergenceKernelPfS_iiif:
        /* <DEDUP_REMOVED lines=26> */
[--C-:B------:R-:W-:Y:S01]  /*01a0*/  IMAD R7, R2, R15, R15.reuse ;  /* 0x0000000f02077224 */ /* 0x100fe200078e020f */
[----:B------:R-:W-:Y:S01]  /*01b0*/  IADD3 R11, PT, PT, RZ, -UR5, RZ ;  /* 0x80000005ff0b7c10 */ /* 0x000fe2000fffe0ff */
[----:B------:R-:W-:Y:S02]  /*01c0*/  IMAD.MOV R8, RZ, RZ, -R15 ;  /* 0x000000ffff087224 */ /* 0x000fe400078e0a0f */
[----:B------:R-:W-:Y:S02]  /*01d0*/  IMAD R0, R0, UR5, RZ ;  /* 0x0000000500007c24 */ /* 0x000fe4000f8e02ff */
[----:B------:R-:W-:Y:S01]  /*01e0*/  VIADD R10, R3, 0x1 ;  /* 0x00000001030a7836 */ /* 0x000fe20000000000 */
[----:B------:R-:W-:Y:S01]  /*01f0*/  LEA R9, R8, R7, 0x1 ;  /* 0x0000000708097211 */ /* 0x000fe200078e08ff */
[----:B------:R-:W-:Y:S01]  /*0200*/  VIADD R6, R0, UR5 ;  /* 0x0000000500067c36 */ /* 0x000fe20008000000 */
[----:B------:R-:W1:Y:S01]  /*0210*/  LDCU.64 UR4, c[0x0][0x358] ;  /* 0x00006b00ff0477ac */ /* 0x000e620008000a00 */
[----:B------:R-:W-:Y:S01]  /*0220*/  IMAD R3, R2, R15, R3 ;  /* 0x0000000f02037224 */ /* 0x000fe200078e0203 */
[----:B------:R-:W-:Y:S01]  /*0230*/  IADD3 R13, PT, PT, R10, R9, RZ ;  /* 0x000000090a0d7210 */ /* 0x000fe20007ffe0ff */
[----:B------:R-:W-:Y:S01]  /*0240*/  IMAD R8, R11, 0x2, R6 ;  /* 0x000000020b087824 */ /* 0x000fe200078e0206 */
[----:B------:R-:W2:Y:S01]  /*0250*/  LDC R17, c[0x0][0x39c] ;  /* 0x0000e700ff117b82 */ /* 0x000ea20000000800 */
[----:B------:R-:W-:-:S02]  /*0260*/  IMAD.IADD R11, R7, 0x1, R10 ;  /* 0x00000001070b7824 */ /* 0x000fc400078e020a */
[-CC-:B------:R-:W-:Y:S02]  /*0270*/  IMAD R7, R6, R15.reuse, R3.reuse ;  /* 0x0000000f06077224 */ /* 0x180fe400078e0203 */
[-C--:B------:R-:W-:Y:S02]  /*0280*/  IMAD R9, R8, R15.reuse, R3 ;  /* 0x0000000f08097224 */ /* 0x080fe400078e0203 */
[CC--:B------:R-:W-:Y:S02]  /*0290*/  IMAD R11, R0.reuse, R15.reuse, R11 ;  /* 0x0000000f000b7224 */ /* 0x0c0fe400078e020b */
[CC--:B------:R-:W-:Y:S02]  /*02a0*/  IMAD R13, R0.reuse, R15.reuse, R13 ;  /* 0x0000000f000d7224 */ /* 0x0c0fe400078e020d */
[----:B------:R-:W-:Y:S02]  /*02b0*/  IMAD R2, R0, R15, R3 ;  /* 0x0000000f00027224 */ /* 0x000fe400078e0203 */
[----:B0-----:R-:W-:-:S04]  /*02c0*/  IMAD.WIDE R6, R7, 0x4, R4 ;  /* 0x0000000407067825 */ /* 0x001fc800078e0204 */
[--C-:B------:R-:W-:Y:S02]  /*02d0*/  IMAD.WIDE R10, R11, 0x4, R4.reuse ;  /* 0x000000040b0a7825 */ /* 0x100fe400078e0204 */
[----:B-1----:R-:W3:Y:S02]  /*02e0*/  LDG.E R6, desc[UR4][R6.64] ;  /* 0x0000000406067981 */ /* 0x002ee4000c1e1900 */
[--C-:B------:R-:W-:Y:S02]  /*02f0*/  IMAD.WIDE R8, R9, 0x4, R4.reuse ;  /* 0x0000000409087825 */ /* 0x100fe400078e0204 */
[----:B------:R-:W4:Y:S02]  /*0300*/  LDG.E R10, desc[UR4][R10.64] ;  /* 0x000000040a0a7981 */ /* 0x000f24000c1e1900 */
[----:B------:R-:W-:Y:S02]  /*0310*/  IMAD.WIDE R12, R13, 0x4, R4 ;  /* 0x000000040d0c7825 */ /* 0x000fe400078e0204 */
[----:B------:R-:W3:Y:S02]  /*0320*/  LDG.E R9, desc[UR4][R8.64] ;  /* 0x0000000408097981 */ /* 0x000ee4000c1e1900 */
[----:B------:R-:W-:-:S02]  /*0330*/  VIADD R3, R2, 0x3 ;  /* 0x0000000302037836 */ /* 0x000fc40000000000 */
[----:B------:R-:W4:Y:S02]  /*0340*/  LDG.E R13, desc[UR4][R12.64] ;  /* 0x000000040c0d7981 */ /* 0x000f24000c1e1900 */
[----:B------:R-:W-:-:S05]  /*0350*/  IMAD.WIDE R4, R3, 0x4, R4 ;  /* 0x0000000403047825 */ /* 0x000fca00078e0204 */
[----:B------:R-:W5:Y:S04]  /*0360*/  LDG.E R0, desc[UR4][R4.64] ;  /* 0x0000000404007981 */ /* 0x000f68000c1e1900 */
[----:B------:R-:W5:Y:S01]  /*0370*/  LDG.E R3, desc[UR4][R4.64+-0x8] ;  /* 0xfffff80404037981 */ /* 0x000f62000c1e1900 */
[----:B--2---:R-:W0:Y:S01]  /*0380*/  MUFU.RCP R16, R17 ;  /* 0x0000001100107308 */ /* 0x004e220000001000 */
[----:B------:R-:W-:Y:S01]  /*0390*/  BSSY.RECONVERGENT B0, `(.L_x_16) ;  /* 0x0000011000007945 */ /* 0x000fe20003800200 */
[----:B---3--:R-:W-:Y:S01]  /*03a0*/  FADD R14, R6, -R9 ;  /* 0x80000009060e7221 */ /* 0x008fe20000000000 */
[----:B----4-:R-:W-:-:S04]  /*03b0*/  FADD R15, R10, -R13 ;  /* 0x8000000d0a0f7221 */ /* 0x010fc80000000000 */
[----:B------:R-:W-:Y:S01]  /*03c0*/  FADD R14, R14, R15 ;  /* 0x0000000f0e0e7221 */ /* 0x000fe20000000000 */
[----:B-----5:R-:W-:-:S04]  /*03d0*/  FADD R3, R0, -R3 ;  /* 0x8000000300037221 */ /* 0x020fc80000000000 */
[----:B------:R-:W-:-:S04]  /*03e0*/  FADD R0, R14, R3 ;  /* 0x000000030e007221 */ /* 0x000fc80000000000 */
[----:B------:R-:W-:Y:S01]  /*03f0*/  FMUL R0, R0, 0.5 ;  /* 0x3f00000000007820 */ /* 0x000fe20000400000 */
[----:B0-----:R-:W-:-:S03]  /*0400*/  FFMA R3, R16, -R17, 1 ;  /* 0x3f80000010037423 */ /* 0x001fc60000000811 */
[----:B------:R-:W0:Y:S01]  /*0410*/  FCHK P0, R0, R17 ;  /* 0x0000001100007302 */ /* 0x000e220000000000 */
[----:B------:R-:W-:-:S04]  /*0420*/  FFMA R3, R16, R3, R16 ;  /* 0x0000000310037223 */ /* 0x000fc80000000010 */
[----:B------:R-:W-:-:S04]  /*0430*/  FFMA R4, R0, R3, RZ ;  /* 0x0000000300047223 */ /* 0x000fc800000000ff */
[----:B------:R-:W-:-:S04]  /*0440*/  FFMA R5, R4, -R17, R0 ;  /* 0x8000001104057223 */ /* 0x000fc80000000000 */
[----:B------:R-:W-:Y:S01]  /*0450*/  FFMA R7, R3, R5, R4 ;  /* 0x0000000503077223 */ /* 0x000fe20000000004 */
[----:B0-----:R-:W-:Y:S06]  /*0460*/  @!P0 BRA `(.L_x_17) ;  /* 0x00000000000c8947 */ /* 0x001fec0003800000 */
[----:B------:R-:W-:-:S07]  /*0470*/  MOV R4, 0x490 ;  /* 0x0000049000047802 */ /* 0x000fce0000000f00 */
[----:B------:R-:W-:Y:S05]  /*0480*/  CALL.REL.NOINC `($__internal_1_$__cuda_sm3x_div_rn_noftz_f32_slowpath) ;  /* 0x0000000000187944 */ /* 0x000fea0003c00000 */
[----:B------:R-:W-:-:S07]  /*0490*/  IMAD.MOV.U32 R7, RZ, RZ, R0 ;  /* 0x000000ffff077224 */ /* 0x000fce00078e0000 */
.L_x_17:
[----:B------:R-:W-:Y:S05]  /*04a0*/  BSYNC.RECONVERGENT B0 ;  /* 0x0000000000007941 */ /* 0x000fea0003800200 */
.L_x_16:
[----:B------:R-:W0:Y:S02]  /*04b0*/  LDC.64 R4, c[0x0][0x388] ;  /* 0x0000e200ff047b82 */ /* 0x000e240000000a00 */
[----:B0-----:R-:W-:-:S05]  /*04c0*/  IMAD.WIDE R2, R2, 0x4, R4 ;  /* 0x0000000402027825 */ /* 0x001fca00078e0204 */
[----:B------:R-:W-:Y:S01]  /*04d0*/  STG.E desc[UR4][R2.64], R7 ;  /* 0x0000000702007986 */ /* 0x000fe2000c101904 */
[----:B------:R-:W-:Y:S05]  /*04e0*/  EXIT ;  /* 0x000000000000794d */ /* 0x000fea0003800000 */
        .weak           $__internal_1_$__cuda_sm3x_div_rn_noftz_f32_slowpath
        .type           $__internal_1_$__cuda_sm3x_div_rn_noftz_f32_slowpath,@function
        .size           $__internal_1_$__cuda_sm3x_div_rn_noftz_f32_slowpath,(.L_x_31 - $__internal_1_$__cuda_sm3x_div_rn_noftz_f32_slowpath)
$__internal_1_$__cuda_sm3x_div_rn_noftz_f32_slowpath:
[----:B------:R-:W0:Y:S01]  /*04f0*/  LDC R3, c[0x0][0x39c] ;  /* 0x0000e700ff037b82 */ /* 0x000e220000000800 */
[--C-:B------:R-:W-:Y:S01]  /*0500*/  SHF.R.U32.HI R5, RZ, 0x17, R0.reuse ;  /* 0x00000017ff057819 */ /* 0x100fe20000011600 */
[----:B------:R-:W1:Y:S01]  /*0510*/  LDCU UR6, c[0x0][0x39c] ;  /* 0x00007380ff0677ac */ /* 0x000e620008000800 */
[----:B------:R-:W-:Y:S01]  /*0520*/  BSSY.RECONVERGENT B1, `(.L_x_18) ;  /* 0x0000064000017945 */ /* 0x000fe20003800200 */
[----:B------:R-:W-:Y:S01]  /*0530*/  IMAD.MOV.U32 R7, RZ, RZ, R0 ;  /* 0x000000ffff077224 */ /* 0x000fe200078e0000 */
[----:B------:R-:W-:-:S05]  /*0540*/  LOP3.LUT R5, R5, 0xff, RZ, 0xc0, !PT ;  /* 0x000000ff05057812 */ /* 0x000fca00078ec0ff */
[----:B------:R-:W-:Y:S01]  /*0550*/  VIADD R10, R5, 0xffffffff ;  /* 0xffffffff050a7836 */ /* 0x000fe20000000000 */
[----:B-1----:R-:W-:Y:S02]  /*0560*/  MOV R8, UR6 ;  /* 0x0000000600087c02 */ /* 0x002fe40008000f00 */
[----:B0-----:R-:W-:-:S04]  /*0570*/  SHF.R.U32.HI R6, RZ, 0x17, R3 ;  /* 0x00000017ff067819 */ /* 0x001fc80000011603 */
[----:B------:R-:W-:-:S04]  /*0580*/  LOP3.LUT R6, R6, 0xff, RZ, 0xc0, !PT ;  /* 0x000000ff06067812 */ /* 0x000fc800078ec0ff */
[----:B------:R-:W-:-:S04]  /*0590*/  IADD3 R11, PT, PT, R6, -0x1, RZ ;  /* 0xffffffff060b7810 */ /* 0x000fc80007ffe0ff */
[----:B------:R-:W-:-:S04]  /*05a0*/  ISETP.GT.U32.AND P0, PT, R11, 0xfd, PT ;  /* 0x000000fd0b00780c */ /* 0x000fc80003f04070 */
[----:B------:R-:W-:-:S13]  /*05b0*/  ISETP.GT.U32.OR P0, PT, R10, 0xfd, P0 ;  /* 0x000000fd0a00780c */ /* 0x000fda0000704470 */
[----:B------:R-:W-:Y:S01]  /*05c0*/  @!P0 IMAD.MOV.U32 R9, RZ, RZ, RZ ;  /* 0x000000ffff098224 */ /* 0x000fe200078e00ff */
[----:B------:R-:W-:Y:S06]  /*05d0*/  @!P0 BRA `(.L_x_19) ;  /* 0x00000000005c8947 */ /* 0x000fec0003800000 */
[----:B------:R-:W-:Y:S02]  /*05e0*/  FSETP.GTU.FTZ.AND P1, PT, |R3|, +INF , PT ;  /* 0x7f8000000300780b */ /* 0x000fe40003f3c200 */
[----:B------:R-:W-:-:S04]  /*05f0*/  FSETP.GTU.FTZ.AND P0, PT, |R0|, +INF , PT ;  /* 0x7f8000000000780b */ /* 0x000fc80003f1c200 */
[----:B------:R-:W-:-:S13]  /*0600*/  PLOP3.LUT P0, PT, P0, P1, PT, 0xf8, 0x8f ;  /* 0x00000000008f781c */ /* 0x000fda0000703f70 */
[----:B------:R-:W-:Y:S05]  /*0610*/  @P0 BRA `(.L_x_20) ;  /* 0x00000004004c0947 */ /* 0x000fea0003800000 */
[----:B------:R-:W-:-:S13]  /*0620*/  LOP3.LUT P0, RZ, R8, 0x7fffffff, R7, 0xc8, !PT ;  /* 0x7fffffff08ff7812 */ /* 0x000fda000780c807 */
[----:B------:R-:W-:Y:S05]  /*0630*/  @!P0 BRA `(.L_x_21) ;  /* 0x00000004003c8947 */ /* 0x000fea0003800000 */
[C---:B------:R-:W-:Y:S02]  /*0640*/  FSETP.NEU.FTZ.AND P2, PT, |R0|.reuse, +INF , PT ;  /* 0x7f8000000000780b */ /* 0x040fe40003f5d200 */
[----:B------:R-:W-:Y:S02]  /*0650*/  FSETP.NEU.FTZ.AND P1, PT, |R3|, +INF , PT ;  /* 0x7f8000000300780b */ /* 0x000fe40003f3d200 */
[----:B------:R-:W-:-:S11]  /*0660*/  FSETP.NEU.FTZ.AND P0, PT, |R0|, +INF , PT ;  /* 0x7f8000000000780b */ /* 0x000fd60003f1d200 */
[----:B------:R-:W-:Y:S05]  /*0670*/  @!P1 BRA !P2, `(.L_x_21) ;  /* 0x00000004002c9947 */ /* 0x000fea0005000000 */
[----:B------:R-:W-:-:S04]  /*0680*/  LOP3.LUT P2, RZ, R7, 0x7fffffff, RZ, 0xc0, !PT ;  /* 0x7fffffff07ff7812 */ /* 0x000fc8000784c0ff */
[----:B------:R-:W-:-:S13]  /*0690*/  PLOP3.LUT P1, PT, P1, P2, PT, 0x2f, 0xf2 ;  /* 0x0000000000f2781c */ /* 0x000fda0000f24577 */
[----:B------:R-:W-:Y:S05]  /*06a0*/  @P1 BRA `(.L_x_22) ;  /* 0x0000000400181947 */ /* 0x000fea0003800000 */
[----:B------:R-:W-:-:S04]  /*06b0*/  LOP3.LUT P1, RZ, R8, 0x7fffffff, RZ, 0xc0, !PT ;  /* 0x7fffffff08ff7812 */ /* 0x000fc8000782c0ff */
[----:B------:R-:W-:-:S13]  /*06c0*/  PLOP3.LUT P0, PT, P0, P1, PT, 0x2f, 0xf2 ;  /* 0x0000000000f2781c */ /* 0x000fda0000702577 */
[----:B------:R-:W-:Y:S05]  /*06d0*/  @P0 BRA `(.L_x_23) ;  /* 0x0000000400000947 */ /* 0x000fea0003800000 */
[----:B------:R-:W-:Y:S02]  /*06e0*/  ISETP.GE.AND P0, PT, R10, RZ, PT ;  /* 0x000000ff0a00720c */ /* 0x000fe40003f06270 */
[----:B------:R-:W-:-:S11]  /*06f0*/  ISETP.GE.AND P1, PT, R11, RZ, PT ;  /* 0x000000ff0b00720c */ /* 0x000fd60003f26270 */
[----:B------:R-:W-:Y:S01]  /*0700*/  @P0 IMAD.MOV.U32 R9, RZ, RZ, RZ ;  /* 0x000000ffff090224 */ /* 0x000fe200078e00ff */
[----:B------:R-:W-:Y:S01]  /*0710*/  @!P0 MOV R9, 0xffffffc0 ;  /* 0xffffffc000098802 */ /* 0x000fe20000000f00 */
[----:B------:R-:W-:Y:S01]  /*0720*/  @!P0 FFMA R7, R0, 1.84467440737095516160e+19, RZ ;  /* 0x5f80000000078823 */ /* 0x000fe200000000ff */
[----:B------:R-:W-:-:S03]  /*0730*/  @!P1 FFMA R8, R3, 1.84467440737095516160e+19, RZ ;  /* 0x5f80000003089823 */ /* 0x000fc600000000ff */
[----:B------:R-:W-:-:S07]  /*0740*/  @!P1 VIADD R9, R9, 0x40 ;  /* 0x0000004009099836 */ /* 0x000fce0000000000 */
.L_x_19:
[----:B------:R-:W-:Y:S01]  /*0750*/  LEA R3, R6, 0xc0800000, 0x17 ;  /* 0xc080000006037811 */ /* 0x000fe200078eb8ff */
[----:B------:R-:W-:Y:S01]  /*0760*/  BSSY.RECONVERGENT B2, `(.L_x_24) ;  /* 0x0000036000027945 */ /* 0x000fe20003800200 */
[----:B------:R-:W-:-:S03]  /*0770*/  IADD3 R5, PT, PT, R5, -0x7f, RZ ;  /* 0xffffff8105057810 */ /* 0x000fc60007ffe0ff */
[----:B------:R-:W-:Y:S01]  /*0780*/  IMAD.IADD R3, R8, 0x1, -R3 ;  /* 0x0000000108037824 */ /* 0x000fe200078e0a03 */
[C---:B------:R-:W-:Y:S01]  /*0790*/  IADD3 R6, PT, PT, R5.reuse, 0x7f, -R6 ;  /* 0x0000007f05067810 */ /* 0x040fe20007ffe806 */
[----:B------:R-:W-:Y:S02]  /*07a0*/  IMAD R0, R5, -0x800000, R7 ;  /* 0xff80000005007824 */ /* 0x000fe400078e0207 */
[----:B------:R-:W0:Y:S01]  /*07b0*/  MUFU.RCP R8, R3 ;  /* 0x0000000300087308 */ /* 0x000e220000001000 */
[----:B------:R-:W-:Y:S01]  /*07c0*/  FADD.FTZ R11, -R3, -RZ ;  /* 0x800000ff030b7221 */ /* 0x000fe20000010100 */
[----:B------:R-:W-:-:S03]  /*07d0*/  IMAD.IADD R6, R6, 0x1, R9 ;  /* 0x0000000106067824 */ /* 0x000fc600078e0209 */
        /* <DEDUP_REMOVED lines=8> */
[----:B------:R-:W-:-:S05]  /*0860*/  LOP3.LUT R3, R3, 0xff, RZ, 0xc0, !PT ;  /* 0x000000ff03037812 */ /* 0x000fca00078ec0ff */
[----:B------:R-:W-:-:S05]  /*0870*/  IMAD.IADD R9, R3, 0x1, R6 ;  /* 0x0000000103097824 */ /* 0x000fca00078e0206 */
[----:B------:R-:W-:-:S04]  /*0880*/  IADD3 R3, PT, PT, R9, -0x1, RZ ;  /* 0xffffffff09037810 */ /* 0x000fc80007ffe0ff */
        /* <DEDUP_REMOVED lines=9> */
[CCC-:B------:R-:W-:Y:S01]  /*0920*/  FFMA.RZ R3, R10.reuse, R8.reuse, R7.reuse ;  /* 0x000000080a037223 */ /* 0x1c0fe2000000c007 */
[CCC-:B------:R-:W-:Y:S01]  /*0930*/  FFMA.RM R6, R10.reuse, R8.reuse, R7.reuse ;  /* 0x000000080a067223 */ /* 0x1c0fe20000004007 */
[C---:B------:R-:W-:Y:S02]  /*0940*/  ISETP.NE.AND P2, PT, R9.reuse, RZ, PT ;  /* 0x000000ff0900720c */ /* 0x040fe40003f45270 */
[----:B------:R-:W-:Y:S02]  /*0950*/  ISETP.NE.AND P1, PT, R9, RZ, PT ;  /* 0x000000ff0900720c */ /* 0x000fe40003f25270 */
[----:B------:R-:W-:Y:S01]  /*0960*/  LOP3.LUT R5, R3, 0x7fffff, RZ, 0xc0, !PT ;  /* 0x007fffff03057812 */ /* 0x000fe200078ec0ff */
[----:B------:R-:W-:Y:S01]  /*0970*/  FFMA.RP R3, R10, R8, R7 ;  /* 0x000000080a037223 */ /* 0x000fe20000008007 */
[----:B------:R-:W-:Y:S02]  /*0980*/  VIADD R8, R9, 0x20 ;  /* 0x0000002009087836 */ /* 0x000fe40000000000 */
[----:B------:R-:W-:Y:S01]  /*0990*/  LOP3.LUT R5, R5, 0x800000, RZ, 0xfc, !PT ;  /* 0x0080000005057812 */ /* 0x000fe200078efcff */
[----:B------:R-:W-:Y:S01]  /*09a0*/  IMAD.MOV R7, RZ, RZ, -R9 ;  /* 0x000000ffff077224 */ /* 0x000fe200078e0a09 */
[----:B------:R-:W-:-:S02]  /*09b0*/  FSETP.NEU.FTZ.AND P0, PT, R3, R6, PT ;  /* 0x000000060300720b */ /* 0x000fc40003f1d000 */
[----:B------:R-:W-:Y:S02]  /*09c0*/  SHF.L.U32 R8, R5, R8, RZ ;  /* 0x0000000805087219 */ /* 0x000fe400000006ff */
[----:B------:R-:W-:Y:S02]  /*09d0*/  SEL R6, R7, RZ, P2 ;  /* 0x000000ff07067207 */ /* 0x000fe40001000000 */
[----:B------:R-:W-:Y:S02]  /*09e0*/  ISETP.NE.AND P1, PT, R8, RZ, P1 ;  /* 0x000000ff0800720c */ /* 0x000fe40000f25270 */
[----:B------:R-:W-:Y:S02]  /*09f0*/  SHF.R.U32.HI R6, RZ, R6, R5 ;  /* 0x00000006ff067219 */ /* 0x000fe40000011605 */
[----:B------:R-:W-:Y:S02]  /*0a00*/  PLOP3.LUT P0, PT, P0, P1, PT, 0xf8, 0x8f ;  /* 0x00000000008f781c */ /* 0x000fe40000703f70 */
[----:B------:R-:W-:-:S02]  /*0a10*/  SHF.R.U32.HI R8, RZ, 0x1, R6 ;  /* 0x00000001ff087819 */ /* 0x000fc40000011606 */
[----:B------:R-:W-:-:S04]  /*0a20*/  SEL R3, RZ, 0x1, !P0 ;  /* 0x00000001ff037807 */ /* 0x000fc80004000000 */
[----:B------:R-:W-:-:S04]  /*0a30*/  LOP3.LUT R3, R3, 0x1, R8, 0xf8, !PT ;  /* 0x0000000103037812 */ /* 0x000fc800078ef808 */
[----:B------:R-:W-:-:S04]  /*0a40*/  LOP3.LUT R3, R3, R6, RZ, 0xc0, !PT ;  /* 0x0000000603037212 */ /* 0x000fc800078ec0ff */
[----:B------:R-:W-:-:S04]  /*0a50*/  IADD3 R3, PT, PT, R8, R3, RZ ;  /* 0x0000000308037210 */ /* 0x000fc80007ffe0ff */
[----:B------:R-:W-:Y:S01]  /*0a60*/  LOP3.LUT R0, R3, R0, RZ, 0xfc, !PT ;  /* 0x0000000003007212 */ /* 0x000fe200078efcff */
[----:B------:R-:W-:Y:S06]  /*0a70*/  BRA `(.L_x_27) ;  /* 0x0000000000107947 */ /* 0x000fec0003800000 */
.L_x_26:
[----:B------:R-:W-:-:S04]  /*0a80*/  LOP3.LUT R0, R0, 0x80000000, RZ, 0xc0, !PT ;  /* 0x8000000000007812 */ /* 0x000fc800078ec0ff */
[----:B------:R-:W-:Y:S01]  /*0a90*/  LOP3.LUT R0, R0, 0x7f800000, RZ, 0xfc, !PT ;  /* 0x7f80000000007812 */ /* 0x000fe200078efcff */
[----:B------:R-:W-:Y:S06]  /*0aa0*/  BRA `(.L_x_27) ;  /* 0x0000000000047947 */ /* 0x000fec0003800000 */
.L_x_25:
[----:B------:R-:W-:-:S07]  /*0ab0*/  IMAD R0, R6, 0x800000, R0 ;  /* 0x0080000006007824 */ /* 0x000fce00078e0200 */
.L_x_27:
[----:B------:R-:W-:Y:S05]  /*0ac0*/  BSYNC.RECONVERGENT B2 ;  /* 0x0000000000027941 */ /* 0x000fea0003800200 */
.L_x_24:
[----:B------:R-:W-:Y:S05]  /*0ad0*/  BRA `(.L_x_28) ;  /* 0x0000000000207947 */ /* 0x000fea0003800000 */
.L_x_23:
[----:B------:R-:W-:-:S04]  /*0ae0*/  LOP3.LUT R0, R8, 0x80000000, R7, 0x48, !PT ;  /* 0x8000000008007812 */ /* 0x000fc800078e4807 */
[----:B------:R-:W-:Y:S01]  /*0af0*/  LOP3.LUT R0, R0, 0x7f800000, RZ, 0xfc, !PT ;  /* 0x7f80000000007812 */ /* 0x000fe200078efcff */
[----:B------:R-:W-:Y:S06]  /*0b00*/  BRA `(.L_x_28) ;  /* 0x0000000000147947 */ /* 0x000fec0003800000 */
.L_x_22:
[----:B------:R-:W-:Y:S01]  /*0b10*/  LOP3.LUT R0, R8, 0x80000000, R7, 0x48, !PT ;  /* 0x8000000008007812 */ /* 0x000fe200078e4807 */
[----:B------:R-:W-:Y:S06]  /*0b20*/  BRA `(.L_x_28) ;  /* 0x00000000000c7947 */ /* 0x000fec0003800000 */
.L_x_21:
[----:B------:R-:W0:Y:S01]  /*0b30*/  MUFU.RSQ R0, -QNAN ;  /* 0xffc0000000007908 */ /* 0x000e220000001400 */
[----:B------:R-:W-:Y:S05]  /*0b40*/  BRA `(.L_x_28) ;  /* 0x0000000000047947 */ /* 0x000fea0003800000 */
.L_x_20:
[----:B------:R-:W-:-:S07]  /*0b50*/  FADD.FTZ R0, R0, R3 ;  /* 0x0000000300007221 */ /* 0x000fce0000010000 */
.L_x_28:
[----:B------:R-:W-:Y:S05]  /*0b60*/  BSYNC.RECONVERGENT B1 ;  /* 0x0000000000017941 */ /* 0x000fea0003800200 */
.L_x_18:
[----:B------:R-:W-:-:S04]  /*0b70*/  HFMA2 R5, -RZ, RZ, 0, 0 ;  /* 0x00000000ff057431 */ /* 0x000fc800000001ff */
[----:B0-----:R-:W-:Y:S05]  /*0b80*/  RET.REL.NODEC R4 `(_Z23computeDivergenceKernelPfS_iiif) ;  /* 0xfffffff4041c7950 */ /* 0x001fea0003c3ffff */
.L_x_29:
        /* <DEDUP_REMOVED lines=15> */
.L_x_31:


//--------------------- .nv.shared.reserved.0     --------------------------
	.section	.nv.shared.reserved.0,"aw",@nobits
	.weak		__nv_reservedSMEM_offset_0_alias
	.size		__nv_reservedSMEM_offset_0_alias, 0, 64
	.other		__nv_reservedSMEM_offset_0_alias,@"STO_CUDA_RESERVED_SHARED STV_DEFAULT"
__nv_reservedSMEM_offset_0_alias:
	.zero		0
	.zero		64


//--------------------- .nv.constant0._Z27applyPressureGradientKernelPfS_iiif --------------------------
	.section	.nv.constant0._Z27applyPressureGradientKernelPfS_iiif,"a",@progbits
	.sectionflags	@""
	.align	4
.nv.constant0._Z27applyPressureGradientKernelPfS_iiif:
	.zero		928


//--------------------- .nv.constant0._Z19solvePressureKernelPfS_iii --------------------------
	.section	.nv.constant0._Z19solvePressureKernelPfS_iii,"a",@progbits
	.sectionflags	@""
	.align	4
.nv.constant0._Z19solvePressureKernelPfS_iii:
	.zero		924


//--------------------- .nv.constant0._Z23computeDivergenceKernelPfS_iiif --------------------------
	.section	.nv.constant0._Z23computeDivergenceKernelPfS_iiif,"a",@progbits
	.sectionflags	@""
	.align	4
.nv.constant0._Z23computeDivergenceKernelPfS_iiif:
	.zero		928


//--------------------- SYMBOLS --------------------------

	.type		.nv.reservedSmem.offset0,@object
	.size		.nv.reservedSmem.offset0,0x4
